//
// Generated by NVIDIA NVVM Compiler
//
// Compiler Build ID: CL-36424714
// Cuda compilation tools, release 13.0, V13.0.88
// Based on NVVM 20.0.0
//

.version 9.0
.target sm_100
.address_size 64

	// .globl	_Z7uselessv

.visible .entry _Z7uselessv()
{


	ret;

}
	// .globl	_Z4initiPii
.visible .entry _Z4initiPii(
	.param .u32 _Z4initiPii_param_0,
	.param .u64 .ptr .align 1 _Z4initiPii_param_1,
	.param .u32 _Z4initiPii_param_2
)
{
	.reg .pred 	%p<2>;
	.reg .b32 	%r<7>;
	.reg .b64 	%rd<5>;

	ld.param.u32 	%r3, [_Z4initiPii_param_0];
	ld.param.u64 	%rd1, [_Z4initiPii_param_1];
	ld.param.u32 	%r2, [_Z4initiPii_param_2];
	mov.u32 	%r4, %ctaid.x;
	mov.u32 	%r5, %ntid.x;
	mov.u32 	%r6, %tid.x;
	mad.lo.s32 	%r1, %r4, %r5, %r6;
	setp.ge.s32 	%p1, %r1, %r3;
	@%p1 bra 	$L__BB1_2;
	cvta.to.global.u64 	%rd2, %rd1;
	mul.wide.s32 	%rd3, %r1, 4;
	add.s64 	%rd4, %rd2, %rd3;
	st.global.u32 	[%rd4], %r2;
$L__BB1_2:
	ret;

}
	// .globl	_Z7set_valPiii
.visible .entry _Z7set_valPiii(
	.param .u64 .ptr .align 1 _Z7set_valPiii_param_0,
	.param .u32 _Z7set_valPiii_param_1,
	.param .u32 _Z7set_valPiii_param_2
)
{
	.reg .b32 	%r<3>;
	.reg .b64 	%rd<5>;

	ld.param.u64 	%rd1, [_Z7set_valPiii_param_0];
	ld.param.u32 	%r1, [_Z7set_valPiii_param_1];
	ld.param.u32 	%r2, [_Z7set_valPiii_param_2];
	cvta.to.global.u64 	%rd2, %rd1;
	mul.wide.s32 	%rd3, %r1, 4;
	add.s64 	%rd4, %rd2, %rd3;
	st.global.u32 	[%rd4], %r2;
	ret;

}
	// .globl	_Z8BFS_stepPiS_S_S_S_S_
.visible .entry _Z8BFS_stepPiS_S_S_S_S_(
	.param .u64 .ptr .align 1 _Z8BFS_stepPiS_S_S_S_S__param_0,
	.param .u64 .ptr .align 1 _Z8BFS_stepPiS_S_S_S_S__param_1,
	.param .u64 .ptr .align 1 _Z8BFS_stepPiS_S_S_S_S__param_2,
	.param .u64 .ptr .align 1 _Z8BFS_stepPiS_S_S_S_S__param_3,
	.param .u64 .ptr .align 1 _Z8BFS_stepPiS_S_S_S_S__param_4,
	.param .u64 .ptr .align 1 _Z8BFS_stepPiS_S_S_S_S__param_5
)
{
	.reg .pred 	%p<10>;
	.reg .b32 	%r<67>;
	.reg .b64 	%rd<48>;

	ld.param.u64 	%rd13, [_Z8BFS_stepPiS_S_S_S_S__param_0];
	ld.param.u64 	%rd14, [_Z8BFS_stepPiS_S_S_S_S__param_1];
	ld.param.u64 	%rd10, [_Z8BFS_stepPiS_S_S_S_S__param_2];
	ld.param.u64 	%rd11, [_Z8BFS_stepPiS_S_S_S_S__param_3];
	ld.param.u64 	%rd15, [_Z8BFS_stepPiS_S_S_S_S__param_4];
	ld.param.u64 	%rd12, [_Z8BFS_stepPiS_S_S_S_S__param_5];
	cvta.to.global.u64 	%rd1, %rd15;
	cvta.to.global.u64 	%rd2, %rd14;
	cvta.to.global.u64 	%rd3, %rd13;
	mov.u32 	%r31, %ctaid.x;
	mov.u32 	%r32, %ntid.x;
	mov.u32 	%r33, %tid.x;
	mad.lo.s32 	%r1, %r31, %r32, %r33;
	ld.global.u32 	%r34, [%rd3];
	setp.ge.s32 	%p1, %r1, %r34;
	@%p1 bra 	$L__BB3_13;
	cvta.to.global.u64 	%rd16, %rd10;
	mul.wide.s32 	%rd17, %r1, 4;
	add.s64 	%rd18, %rd3, %rd17;
	ld.global.u32 	%r2, [%rd18+4];
	mul.wide.s32 	%rd19, %r2, 4;
	add.s64 	%rd4, %rd16, %rd19;
	ld.global.u32 	%r36, [%rd4+4];
	ld.global.u32 	%r56, [%rd4];
	setp.le.s32 	%p2, %r36, %r56;
	mov.b32 	%r59, 0;
	@%p2 bra 	$L__BB3_6;
	cvta.to.global.u64 	%rd5, %rd11;
	cvta.to.global.u64 	%rd6, %rd12;
	mov.b32 	%r57, 0;
	mov.u32 	%r59, %r57;
$L__BB3_3:
	add.s32 	%r38, %r56, %r57;
	mul.wide.s32 	%rd20, %r38, 4;
	add.s64 	%rd21, %rd5, %rd20;
	ld.global.u32 	%r7, [%rd21];
	mul.wide.s32 	%rd22, %r7, 4;
	add.s64 	%rd23, %rd6, %rd22;
	atom.relaxed.global.cas.b32 	%r39, [%rd23], -1, %r2;
	setp.ne.s32 	%p3, %r39, -1;
	@%p3 bra 	$L__BB3_5;
	ld.global.u32 	%r40, [%rd4];
	add.s32 	%r41, %r40, %r59;
	mul.wide.s32 	%rd24, %r41, 4;
	add.s64 	%rd25, %rd1, %rd24;
	st.global.u32 	[%rd25], %r7;
	add.s32 	%r59, %r59, 1;
$L__BB3_5:
	add.s32 	%r57, %r57, 1;
	ld.global.u32 	%r42, [%rd4+4];
	ld.global.u32 	%r56, [%rd4];
	sub.s32 	%r43, %r42, %r56;
	setp.lt.s32 	%p4, %r57, %r43;
	@%p4 bra 	$L__BB3_3;
$L__BB3_6:
	atom.global.add.u32 	%r13, [%rd2], %r59;
	setp.lt.s32 	%p5, %r59, 1;
	@%p5 bra 	$L__BB3_13;
	and.b32  	%r14, %r59, 3;
	setp.lt.u32 	%p6, %r59, 4;
	mov.b32 	%r66, 0;
	@%p6 bra 	$L__BB3_10;
	and.b32  	%r66, %r59, 2147483644;
	neg.s32 	%r62, %r66;
	add.s64 	%rd7, %rd2, 8;
	add.s32 	%r61, %r13, 1;
	mov.b64 	%rd47, 0;
$L__BB3_9:
	cvt.u32.u64 	%r45, %rd47;
	mul.wide.s32 	%rd27, %r61, 4;
	add.s64 	%rd28, %rd7, %rd27;
	ld.global.u32 	%r46, [%rd4];
	add.s32 	%r47, %r46, %r45;
	mul.wide.s32 	%rd29, %r47, 4;
	add.s64 	%rd30, %rd1, %rd29;
	ld.global.u32 	%r48, [%rd30];
	st.global.u32 	[%rd28+-8], %r48;
	ld.global.s32 	%rd31, [%rd4];
	add.s64 	%rd32, %rd47, %rd31;
	shl.b64 	%rd33, %rd32, 2;
	add.s64 	%rd34, %rd1, %rd33;
	ld.global.u32 	%r49, [%rd34+4];
	st.global.u32 	[%rd28+-4], %r49;
	ld.global.s32 	%rd35, [%rd4];
	add.s64 	%rd36, %rd47, %rd35;
	shl.b64 	%rd37, %rd36, 2;
	add.s64 	%rd38, %rd1, %rd37;
	ld.global.u32 	%r50, [%rd38+8];
	st.global.u32 	[%rd28], %r50;
	ld.global.s32 	%rd39, [%rd4];
	add.s64 	%rd40, %rd47, %rd39;
	shl.b64 	%rd41, %rd40, 2;
	add.s64 	%rd42, %rd1, %rd41;
	ld.global.u32 	%r51, [%rd42+12];
	st.global.u32 	[%rd28+4], %r51;
	add.s64 	%rd47, %rd47, 4;
	add.s32 	%r62, %r62, 4;
	add.s32 	%r61, %r61, 4;
	setp.ne.s32 	%p7, %r62, 0;
	@%p7 bra 	$L__BB3_9;
$L__BB3_10:
	setp.eq.s32 	%p8, %r14, 0;
	@%p8 bra 	$L__BB3_13;
	add.s32 	%r52, %r66, %r13;
	add.s32 	%r65, %r52, 1;
	neg.s32 	%r64, %r14;
$L__BB3_12:
	.pragma "nounroll";
	mul.wide.s32 	%rd43, %r65, 4;
	add.s64 	%rd44, %rd2, %rd43;
	ld.global.u32 	%r53, [%rd4];
	add.s32 	%r54, %r53, %r66;
	mul.wide.s32 	%rd45, %r54, 4;
	add.s64 	%rd46, %rd1, %rd45;
	ld.global.u32 	%r55, [%rd46];
	st.global.u32 	[%rd44], %r55;
	add.s32 	%r66, %r66, 1;
	add.s32 	%r65, %r65, 1;
	add.s32 	%r64, %r64, 1;
	setp.ne.s32 	%p9, %r64, 0;
	@%p9 bra 	$L__BB3_12;
$L__BB3_13:
	ret;

}
	// .globl	_Z8init_negiPiS_
.visible .entry _Z8init_negiPiS_(
	.param .u32 _Z8init_negiPiS__param_0,
	.param .u64 .ptr .align 1 _Z8init_negiPiS__param_1,
	.param .u64 .ptr .align 1 _Z8init_negiPiS__param_2
)
{
	.reg .pred 	%p<2>;
	.reg .b32 	%r<8>;
	.reg .b64 	%rd<8>;

	ld.param.u32 	%r2, [_Z8init_negiPiS__param_0];
	ld.param.u64 	%rd1, [_Z8init_negiPiS__param_1];
	ld.param.u64 	%rd2, [_Z8init_negiPiS__param_2];
	mov.u32 	%r3, %ctaid.x;
	mov.u32 	%r4, %ntid.x;
	mov.u32 	%r5, %tid.x;
	mad.lo.s32 	%r1, %r3, %r4, %r5;
	setp.ge.s32 	%p1, %r1, %r2;
	@%p1 bra 	$L__BB4_2;
	cvta.to.global.u64 	%rd3, %rd2;
	cvta.to.global.u64 	%rd4, %rd1;
	mul.wide.s32 	%rd5, %r1, 4;
	add.s64 	%rd6, %rd3, %rd5;
	ld.global.u32 	%r6, [%rd6];
	neg.s32 	%r7, %r6;
	add.s64 	%rd7, %rd4, %rd5;
	st.global.u32 	[%rd7], %r7;
$L__BB4_2:
	ret;

}
	// .globl	_Z10BPath_stepPiS_S_S_S_S_S_
.visible .entry _Z10BPath_stepPiS_S_S_S_S_S_(
	.param .u64 .ptr .align 1 _Z10BPath_stepPiS_S_S_S_S_S__param_0,
	.param .u64 .ptr .align 1 _Z10BPath_stepPiS_S_S_S_S_S__param_1,
	.param .u64 .ptr .align 1 _Z10BPath_stepPiS_S_S_S_S_S__param_2,
	.param .u64 .ptr .align 1 _Z10BPath_stepPiS_S_S_S_S_S__param_3,
	.param .u64 .ptr .align 1 _Z10BPath_stepPiS_S_S_S_S_S__param_4,
	.param .u64 .ptr .align 1 _Z10BPath_stepPiS_S_S_S_S_S__param_5,
	.param .u64 .ptr .align 1 _Z10BPath_stepPiS_S_S_S_S_S__param_6
)
{
	.reg .pred 	%p<11>;
	.reg .b32 	%r<68>;
	.reg .b64 	%rd<52>;

	ld.param.u64 	%rd16, [_Z10BPath_stepPiS_S_S_S_S_S__param_0];
	ld.param.u64 	%rd17, [_Z10BPath_stepPiS_S_S_S_S_S__param_1];
	ld.param.u64 	%rd12, [_Z10BPath_stepPiS_S_S_S_S_S__param_2];
	ld.param.u64 	%rd13, [_Z10BPath_stepPiS_S_S_S_S_S__param_3];
	ld.param.u64 	%rd18, [_Z10BPath_stepPiS_S_S_S_S_S__param_4];
	ld.param.u64 	%rd14, [_Z10BPath_stepPiS_S_S_S_S_S__param_5];
	ld.param.u64 	%rd15, [_Z10BPath_stepPiS_S_S_S_S_S__param_6];
	cvta.to.global.u64 	%rd1, %rd18;
	cvta.to.global.u64 	%rd2, %rd17;
	cvta.to.global.u64 	%rd3, %rd16;
	mov.u32 	%r31, %ctaid.x;
	mov.u32 	%r32, %ntid.x;
	mov.u32 	%r33, %tid.x;
	mad.lo.s32 	%r1, %r31, %r32, %r33;
	ld.global.u32 	%r34, [%rd3];
	setp.ge.s32 	%p1, %r1, %r34;
	@%p1 bra 	$L__BB5_15;
	cvta.to.global.u64 	%rd19, %rd12;
	mul.wide.s32 	%rd20, %r1, 4;
	add.s64 	%rd21, %rd3, %rd20;
	ld.global.u32 	%r2, [%rd21+4];
	mul.wide.s32 	%rd22, %r2, 4;
	add.s64 	%rd4, %rd19, %rd22;
	ld.global.u32 	%r36, [%rd4+4];
	ld.global.u32 	%r57, [%rd4];
	setp.le.s32 	%p2, %r36, %r57;
	mov.b32 	%r60, 0;
	@%p2 bra 	$L__BB5_8;
	cvta.to.global.u64 	%rd5, %rd13;
	cvta.to.global.u64 	%rd6, %rd14;
	cvta.to.global.u64 	%rd7, %rd15;
	mov.b32 	%r58, 0;
	mov.u32 	%r60, %r58;
$L__BB5_3:
	add.s32 	%r38, %r57, %r58;
	mul.wide.s32 	%rd23, %r38, 4;
	add.s64 	%rd24, %rd5, %rd23;
	ld.global.u32 	%r7, [%rd24];
	mul.wide.s32 	%rd25, %r7, 4;
	add.s64 	%rd8, %rd6, %rd25;
	atom.global.add.u32 	%r39, [%rd8], 1;
	setp.ne.s32 	%p3, %r39, -1;
	@%p3 bra 	$L__BB5_5;
	st.global.u32 	[%rd8], %r2;
	bra.uni 	$L__BB5_7;
$L__BB5_5:
	add.s64 	%rd27, %rd7, %rd25;
	atom.relaxed.global.cas.b32 	%r40, [%rd27], 0, 1;
	setp.ne.s32 	%p4, %r40, 0;
	@%p4 bra 	$L__BB5_7;
	ld.global.u32 	%r41, [%rd4];
	add.s32 	%r42, %r41, %r60;
	mul.wide.s32 	%rd28, %r42, 4;
	add.s64 	%rd29, %rd1, %rd28;
	st.global.u32 	[%rd29], %r7;
	add.s32 	%r60, %r60, 1;
$L__BB5_7:
	add.s32 	%r58, %r58, 1;
	ld.global.u32 	%r43, [%rd4+4];
	ld.global.u32 	%r57, [%rd4];
	sub.s32 	%r44, %r43, %r57;
	setp.lt.s32 	%p5, %r58, %r44;
	@%p5 bra 	$L__BB5_3;
$L__BB5_8:
	atom.global.add.u32 	%r13, [%rd2], %r60;
	setp.lt.s32 	%p6, %r60, 1;
	@%p6 bra 	$L__BB5_15;
	and.b32  	%r14, %r60, 3;
	setp.lt.u32 	%p7, %r60, 4;
	mov.b32 	%r67, 0;
	@%p7 bra 	$L__BB5_12;
	and.b32  	%r67, %r60, 2147483644;
	neg.s32 	%r63, %r67;
	add.s64 	%rd9, %rd2, 8;
	add.s32 	%r62, %r13, 1;
	mov.b64 	%rd51, 0;
$L__BB5_11:
	cvt.u32.u64 	%r46, %rd51;
	mul.wide.s32 	%rd31, %r62, 4;
	add.s64 	%rd32, %rd9, %rd31;
	ld.global.u32 	%r47, [%rd4];
	add.s32 	%r48, %r47, %r46;
	mul.wide.s32 	%rd33, %r48, 4;
	add.s64 	%rd34, %rd1, %rd33;
	ld.global.u32 	%r49, [%rd34];
	st.global.u32 	[%rd32+-8], %r49;
	ld.global.s32 	%rd35, [%rd4];
	add.s64 	%rd36, %rd51, %rd35;
	shl.b64 	%rd37, %rd36, 2;
	add.s64 	%rd38, %rd1, %rd37;
	ld.global.u32 	%r50, [%rd38+4];
	st.global.u32 	[%rd32+-4], %r50;
	ld.global.s32 	%rd39, [%rd4];
	add.s64 	%rd40, %rd51, %rd39;
	shl.b64 	%rd41, %rd40, 2;
	add.s64 	%rd42, %rd1, %rd41;
	ld.global.u32 	%r51, [%rd42+8];
	st.global.u32 	[%rd32], %r51;
	ld.global.s32 	%rd43, [%rd4];
	add.s64 	%rd44, %rd51, %rd43;
	shl.b64 	%rd45, %rd44, 2;
	add.s64 	%rd46, %rd1, %rd45;
	ld.global.u32 	%r52, [%rd46+12];
	st.global.u32 	[%rd32+4], %r52;
	add.s64 	%rd51, %rd51, 4;
	add.s32 	%r63, %r63, 4;
	add.s32 	%r62, %r62, 4;
	setp.ne.s32 	%p8, %r63, 0;
	@%p8 bra 	$L__BB5_11;
$L__BB5_12:
	setp.eq.s32 	%p9, %r14, 0;
	@%p9 bra 	$L__BB5_15;
	add.s32 	%r53, %r67, %r13;
	add.s32 	%r66, %r53, 1;
	neg.s32 	%r65, %r14;
$L__BB5_14:
	.pragma "nounroll";
	mul.wide.s32 	%rd47, %r66, 4;
	add.s64 	%rd48, %rd2, %rd47;
	ld.global.u32 	%r54, [%rd4];
	add.s32 	%r55, %r54, %r67;
	mul.wide.s32 	%rd49, %r55, 4;
	add.s64 	%rd50, %rd1, %rd49;
	ld.global.u32 	%r56, [%rd50];
	st.global.u32 	[%rd48], %r56;
	add.s32 	%r67, %r67, 1;
	add.s32 	%r66, %r66, 1;
	add.s32 	%r65, %r65, 1;
	setp.ne.s32 	%p10, %r65, 0;
	@%p10 bra 	$L__BB5_14;
$L__BB5_15:
	ret;

}
	// .globl	_Z9SSSP_stepPiS_S_S_S_S_S_S_S_
.visible .entry _Z9SSSP_stepPiS_S_S_S_S_S_S_S_(
	.param .u64 .ptr .align 1 _Z9SSSP_stepPiS_S_S_S_S_S_S_S__param_0,
	.param .u64 .ptr .align 1 _Z9SSSP_stepPiS_S_S_S_S_S_S_S__param_1,
	.param .u64 .ptr .align 1 _Z9SSSP_stepPiS_S_S_S_S_S_S_S__param_2,
	.param .u64 .ptr .align 1 _Z9SSSP_stepPiS_S_S_S_S_S_S_S__param_3,
	.param .u64 .ptr .align 1 _Z9SSSP_stepPiS_S_S_S_S_S_S_S__param_4,
	.param .u64 .ptr .align 1 _Z9SSSP_stepPiS_S_S_S_S_S_S_S__param_5,
	.param .u64 .ptr .align 1 _Z9SSSP_stepPiS_S_S_S_S_S_S_S__param_6,
	.param .u64 .ptr .align 1 _Z9SSSP_stepPiS_S_S_S_S_S_S_S__param_7,
	.param .u64 .ptr .align 1 _Z9SSSP_stepPiS_S_S_S_S_S_S_S__param_8
)
{
	.reg .pred 	%p<11>;
	.reg .b32 	%r<74>;
	.reg .b64 	%rd<59>;

	ld.param.u64 	%rd20, [_Z9SSSP_stepPiS_S_S_S_S_S_S_S__param_0];
	ld.param.u64 	%rd21, [_Z9SSSP_stepPiS_S_S_S_S_S_S_S__param_1];
	ld.param.u64 	%rd14, [_Z9SSSP_stepPiS_S_S_S_S_S_S_S__param_2];
	ld.param.u64 	%rd15, [_Z9SSSP_stepPiS_S_S_S_S_S_S_S__param_3];
	ld.param.u64 	%rd16, [_Z9SSSP_stepPiS_S_S_S_S_S_S_S__param_4];
	ld.param.u64 	%rd22, [_Z9SSSP_stepPiS_S_S_S_S_S_S_S__param_5];
	ld.param.u64 	%rd17, [_Z9SSSP_stepPiS_S_S_S_S_S_S_S__param_6];
	ld.param.u64 	%rd18, [_Z9SSSP_stepPiS_S_S_S_S_S_S_S__param_7];
	ld.param.u64 	%rd19, [_Z9SSSP_stepPiS_S_S_S_S_S_S_S__param_8];
	cvta.to.global.u64 	%rd1, %rd22;
	cvta.to.global.u64 	%rd2, %rd21;
	cvta.to.global.u64 	%rd3, %rd20;
	mov.u32 	%r34, %ctaid.x;
	mov.u32 	%r35, %ntid.x;
	mov.u32 	%r36, %tid.x;
	mad.lo.s32 	%r1, %r34, %r35, %r36;
	ld.global.u32 	%r37, [%rd3];
	setp.ge.s32 	%p1, %r1, %r37;
	@%p1 bra 	$L__BB6_14;
	cvta.to.global.u64 	%rd23, %rd14;
	mul.wide.s32 	%rd24, %r1, 4;
	add.s64 	%rd25, %rd3, %rd24;
	ld.global.u32 	%r2, [%rd25+4];
	mul.wide.s32 	%rd26, %r2, 4;
	add.s64 	%rd4, %rd23, %rd26;
	ld.global.u32 	%r39, [%rd4+4];
	ld.global.u32 	%r65, [%rd4];
	setp.le.s32 	%p2, %r39, %r65;
	mov.b32 	%r64, 0;
	@%p2 bra 	$L__BB6_7;
	cvta.to.global.u64 	%rd27, %rd18;
	add.s64 	%rd5, %rd27, %rd26;
	cvta.to.global.u64 	%rd6, %rd15;
	cvta.to.global.u64 	%rd7, %rd16;
	cvta.to.global.u64 	%rd8, %rd19;
	cvta.to.global.u64 	%rd9, %rd17;
	mov.b32 	%r63, 0;
	mov.u32 	%r64, %r63;
$L__BB6_3:
	add.s32 	%r41, %r65, %r63;
	mul.wide.s32 	%rd29, %r41, 4;
	add.s64 	%rd30, %rd6, %rd29;
	ld.global.u32 	%r7, [%rd30];
	ld.global.u32 	%r42, [%rd5];
	add.s64 	%rd31, %rd7, %rd29;
	ld.global.u32 	%r43, [%rd31];
	add.s32 	%r8, %r43, %r42;
	mul.wide.s32 	%rd32, %r7, 4;
	add.s64 	%rd10, %rd8, %rd32;
	ld.global.u32 	%r44, [%rd10];
	setp.ge.s32 	%p3, %r8, %r44;
	@%p3 bra 	$L__BB6_6;
	atom.global.min.s32 	%r45, [%rd10], %r8;
	add.s64 	%rd34, %rd9, %rd32;
	atom.relaxed.global.cas.b32 	%r46, [%rd34], 0, 1;
	setp.ne.s32 	%p4, %r46, 0;
	ld.global.u32 	%r65, [%rd4];
	@%p4 bra 	$L__BB6_6;
	add.s32 	%r47, %r65, %r64;
	mul.wide.s32 	%rd35, %r47, 4;
	add.s64 	%rd36, %rd1, %rd35;
	st.global.u32 	[%rd36], %r7;
	add.s32 	%r64, %r64, 1;
	ld.global.u32 	%r65, [%rd4];
$L__BB6_6:
	add.s32 	%r63, %r63, 1;
	ld.global.u32 	%r48, [%rd4+4];
	sub.s32 	%r49, %r48, %r65;
	setp.lt.s32 	%p5, %r63, %r49;
	@%p5 bra 	$L__BB6_3;
$L__BB6_7:
	atom.global.add.u32 	%r16, [%rd2], %r64;
	setp.lt.s32 	%p6, %r64, 1;
	@%p6 bra 	$L__BB6_14;
	and.b32  	%r17, %r64, 3;
	setp.lt.u32 	%p7, %r64, 4;
	mov.b32 	%r73, 0;
	@%p7 bra 	$L__BB6_11;
	and.b32  	%r73, %r64, 2147483644;
	neg.s32 	%r69, %r73;
	add.s64 	%rd11, %rd2, 8;
	add.s32 	%r68, %r16, 1;
	mov.b64 	%rd58, 0;
$L__BB6_10:
	cvt.u32.u64 	%r51, %rd58;
	mul.wide.s32 	%rd38, %r68, 4;
	add.s64 	%rd39, %rd11, %rd38;
	ld.global.u32 	%r52, [%rd4];
	add.s32 	%r53, %r52, %r51;
	mul.wide.s32 	%rd40, %r53, 4;
	add.s64 	%rd41, %rd1, %rd40;
	ld.global.u32 	%r54, [%rd41];
	st.global.u32 	[%rd39+-8], %r54;
	ld.global.s32 	%rd42, [%rd4];
	add.s64 	%rd43, %rd58, %rd42;
	shl.b64 	%rd44, %rd43, 2;
	add.s64 	%rd45, %rd1, %rd44;
	ld.global.u32 	%r55, [%rd45+4];
	st.global.u32 	[%rd39+-4], %r55;
	ld.global.s32 	%rd46, [%rd4];
	add.s64 	%rd47, %rd58, %rd46;
	shl.b64 	%rd48, %rd47, 2;
	add.s64 	%rd49, %rd1, %rd48;
	ld.global.u32 	%r56, [%rd49+8];
	st.global.u32 	[%rd39], %r56;
	ld.global.s32 	%rd50, [%rd4];
	add.s64 	%rd51, %rd58, %rd50;
	shl.b64 	%rd52, %rd51, 2;
	add.s64 	%rd53, %rd1, %rd52;
	ld.global.u32 	%r57, [%rd53+12];
	st.global.u32 	[%rd39+4], %r57;
	add.s64 	%rd58, %rd58, 4;
	add.s32 	%r69, %r69, 4;
	add.s32 	%r68, %r68, 4;
	setp.ne.s32 	%p8, %r69, 0;
	@%p8 bra 	$L__BB6_10;
$L__BB6_11:
	setp.eq.s32 	%p9, %r17, 0;
	@%p9 bra 	$L__BB6_14;
	add.s32 	%r58, %r73, %r16;
	add.s32 	%r72, %r58, 1;
	neg.s32 	%r71, %r17;
$L__BB6_13:
	.pragma "nounroll";
	mul.wide.s32 	%rd54, %r72, 4;
	add.s64 	%rd55, %rd2, %rd54;
	ld.global.u32 	%r59, [%rd4];
	add.s32 	%r60, %r59, %r73;
	mul.wide.s32 	%rd56, %r60, 4;
	add.s64 	%rd57, %rd1, %rd56;
	ld.global.u32 	%r61, [%rd57];
	st.global.u32 	[%rd55], %r61;
	add.s32 	%r73, %r73, 1;
	add.s32 	%r72, %r72, 1;
	add.s32 	%r71, %r71, 1;
	setp.ne.s32 	%p10, %r71, 0;
	@%p10 bra 	$L__BB6_13;
$L__BB6_14:
	ret;

}
	// .globl	_Z10init_indexiPi
.visible .entry _Z10init_indexiPi(
	.param .u32 _Z10init_indexiPi_param_0,
	.param .u64 .ptr .align 1 _Z10init_indexiPi_param_1
)
{
	.reg .pred 	%p<2>;
	.reg .b32 	%r<6>;
	.reg .b64 	%rd<5>;

	ld.param.u32 	%r2, [_Z10init_indexiPi_param_0];
	ld.param.u64 	%rd1, [_Z10init_indexiPi_param_1];
	mov.u32 	%r3, %ctaid.x;
	mov.u32 	%r4, %ntid.x;
	mov.u32 	%r5, %tid.x;
	mad.lo.s32 	%r1, %r3, %r4, %r5;
	setp.ge.s32 	%p1, %r1, %r2;
	@%p1 bra 	$L__BB7_2;
	cvta.to.global.u64 	%rd2, %rd1;
	mul.wide.s32 	%rd3, %r1, 4;
	add.s64 	%rd4, %rd2, %rd3;
	st.global.u32 	[%rd4+4], %r1;
$L__BB7_2:
	ret;

}
	// .globl	_Z10init_floatiPff
.visible .entry _Z10init_floatiPff(
	.param .u32 _Z10init_floatiPff_param_0,
	.param .u64 .ptr .align 1 _Z10init_floatiPff_param_1,
	.param .f32 _Z10init_floatiPff_param_2
)
{
	.reg .pred 	%p<2>;
	.reg .b32 	%r<6>;
	.reg .b32 	%f<2>;
	.reg .b64 	%rd<5>;

	ld.param.u32 	%r2, [_Z10init_floatiPff_param_0];
	ld.param.u64 	%rd1, [_Z10init_floatiPff_param_1];
	ld.param.f32 	%f1, [_Z10init_floatiPff_param_2];
	mov.u32 	%r3, %ctaid.x;
	mov.u32 	%r4, %ntid.x;
	mov.u32 	%r5, %tid.x;
	mad.lo.s32 	%r1, %r3, %r4, %r5;
	setp.ge.s32 	%p1, %r1, %r2;
	@%p1 bra 	$L__BB8_2;
	cvta.to.global.u64 	%rd2, %rd1;
	mul.wide.s32 	%rd3, %r1, 4;
	add.s64 	%rd4, %rd2, %rd3;
	st.global.f32 	[%rd4], %f1;
$L__BB8_2:
	ret;

}
	// .globl	_Z13PageRank_stepPiS_S_PfS0_
.visible .entry _Z13PageRank_stepPiS_S_PfS0_(
	.param .u64 .ptr .align 1 _Z13PageRank_stepPiS_S_PfS0__param_0,
	.param .u64 .ptr .align 1 _Z13PageRank_stepPiS_S_PfS0__param_1,
	.param .u64 .ptr .align 1 _Z13PageRank_stepPiS_S_PfS0__param_2,
	.param .u64 .ptr .align 1 _Z13PageRank_stepPiS_S_PfS0__param_3,
	.param .u64 .ptr .align 1 _Z13PageRank_stepPiS_S_PfS0__param_4
)
{
	.reg .pred 	%p<4>;
	.reg .b32 	%r<21>;
	.reg .b32 	%f<5>;
	.reg .b64 	%rd<20>;

	ld.param.u64 	%rd9, [_Z13PageRank_stepPiS_S_PfS0__param_0];
	ld.param.u64 	%rd5, [_Z13PageRank_stepPiS_S_PfS0__param_1];
	ld.param.u64 	%rd6, [_Z13PageRank_stepPiS_S_PfS0__param_2];
	ld.param.u64 	%rd7, [_Z13PageRank_stepPiS_S_PfS0__param_3];
	ld.param.u64 	%rd8, [_Z13PageRank_stepPiS_S_PfS0__param_4];
	cvta.to.global.u64 	%rd1, %rd9;
	mov.u32 	%r7, %ctaid.x;
	mov.u32 	%r8, %ntid.x;
	mov.u32 	%r9, %tid.x;
	mad.lo.s32 	%r1, %r7, %r8, %r9;
	ld.global.u32 	%r10, [%rd1];
	setp.ge.s32 	%p1, %r1, %r10;
	@%p1 bra 	$L__BB9_4;
	cvta.to.global.u64 	%rd10, %rd5;
	cvta.to.global.u64 	%rd11, %rd7;
	mul.wide.s32 	%rd12, %r1, 4;
	add.s64 	%rd13, %rd1, %rd12;
	ld.global.u32 	%r11, [%rd13+4];
	mul.wide.s32 	%rd14, %r11, 4;
	add.s64 	%rd15, %rd11, %rd14;
	ld.global.f32 	%f2, [%rd15];
	add.s64 	%rd2, %rd10, %rd14;
	ld.global.u32 	%r12, [%rd2+4];
	ld.global.u32 	%r19, [%rd2];
	sub.s32 	%r13, %r12, %r19;
	cvt.rn.f32.s32 	%f3, %r13;
	div.rn.f32 	%f1, %f2, %f3;
	setp.le.s32 	%p2, %r12, %r19;
	@%p2 bra 	$L__BB9_4;
	cvta.to.global.u64 	%rd3, %rd6;
	cvta.to.global.u64 	%rd4, %rd8;
	mov.b32 	%r20, 0;
$L__BB9_3:
	add.s32 	%r15, %r19, %r20;
	mul.wide.s32 	%rd16, %r15, 4;
	add.s64 	%rd17, %rd3, %rd16;
	ld.global.u32 	%r16, [%rd17];
	mul.wide.s32 	%rd18, %r16, 4;
	add.s64 	%rd19, %rd4, %rd18;
	atom.global.add.f32 	%f4, [%rd19], %f1;
	add.s32 	%r20, %r20, 1;
	ld.global.u32 	%r17, [%rd2+4];
	ld.global.u32 	%r19, [%rd2];
	sub.s32 	%r18, %r17, %r19;
	setp.lt.s32 	%p3, %r20, %r18;
	@%p3 bra 	$L__BB9_3;
$L__BB9_4:
	ret;

}
	// .globl	_Z13PageRank_normiPfff
.visible .entry _Z13PageRank_normiPfff(
	.param .u32 _Z13PageRank_normiPfff_param_0,
	.param .u64 .ptr .align 1 _Z13PageRank_normiPfff_param_1,
	.param .f32 _Z13PageRank_normiPfff_param_2,
	.param .f32 _Z13PageRank_normiPfff_param_3
)
{
	.reg .pred 	%p<2>;
	.reg .b32 	%r<6>;
	.reg .b32 	%f<5>;
	.reg .b64 	%rd<5>;

	ld.param.u32 	%r2, [_Z13PageRank_normiPfff_param_0];
	ld.param.u64 	%rd1, [_Z13PageRank_normiPfff_param_1];
	ld.param.f32 	%f1, [_Z13PageRank_normiPfff_param_2];
	ld.param.f32 	%f2, [_Z13PageRank_normiPfff_param_3];
	mov.u32 	%r3, %ctaid.x;
	mov.u32 	%r4, %ntid.x;
	mov.u32 	%r5, %tid.x;
	mad.lo.s32 	%r1, %r3, %r4, %r5;
	setp.ge.s32 	%p1, %r1, %r2;
	@%p1 bra 	$L__BB10_2;
	cvta.to.global.u64 	%rd2, %rd1;
	mul.wide.s32 	%rd3, %r1, 4;
	add.s64 	%rd4, %rd2, %rd3;
	ld.global.f32 	%f3, [%rd4];
	fma.rn.f32 	%f4, %f1, %f3, %f2;
	st.global.f32 	[%rd4], %f4;
$L__BB10_2:
	ret;

}


// ===== COMPILED SASS (sm_100) =====

	.target	sm_100

	.elftype	@"ET_EXEC"


//--------------------- .note.nv.tkinfo           --------------------------
	.section	.note.nv.tkinfo,"",@"SHT_NOTE"
	.sectionflags	@"SHF_NOTE_NV_TKINFO"
	.tkinfo
        /*0018*/ 	.word	0x00000002
        /*0030*/ 	.string	""
        /*0030*/ 	.string	"ptxas"
        /*0030*/ 	.string	"Cuda compilation tools, release 13.0, V13.0.88"
        /*0030*/ 	.string	"Build cuda_13.0.r13.0/compiler.36424714_0"
        /*0030*/ 	.string	"-arch sm_100 -m 64 "



//--------------------- .note.nv.cuinfo           --------------------------
	.section	.note.nv.cuinfo,"",@"SHT_NOTE"
	.sectionflags	@"SHF_NOTE_NV_CUINFO"
        /*0018*/ 	.short	0x0002
        /*001a*/ 	.short	0x0064
        /*001c*/ 	.short	0x0082
	.zero		2


//--------------------- .nv.info                  --------------------------
	.section	.nv.info,"",@"SHT_CUDA_INFO"
	.align	4


	//----- nvinfo : EIATTR_REGCOUNT
	.align		4
        /*0000*/ 	.byte	0x04, 0x2f
        /*0002*/ 	.short	(.L_1 - .L_0)
	.align		4
.L_0:
        /*0004*/ 	.word	index@(_Z7uselessv)
        /*0008*/ 	.word	0x00000004


	//----- nvinfo : EIATTR_FRAME_SIZE
	.align		4
.L_1:
        /*000c*/ 	.byte	0x04, 0x11
        /*000e*/ 	.short	(.L_3 - .L_2)
	.align		4
.L_2:
        /*0010*/ 	.word	index@(_Z7uselessv)
        /*0014*/ 	.word	0x00000000


	//----- nvinfo : EIATTR_REGCOUNT
	.align		4
.L_3:
        /*0018*/ 	.byte	0x04, 0x2f
        /*001a*/ 	.short	(.L_5 - .L_4)
	.align		4
.L_4:
        /*001c*/ 	.word	index@(_Z4initiPii)
        /*0020*/ 	.word	0x0000000a


	//----- nvinfo : EIATTR_FRAME_SIZE
	.align		4
.L_5:
        /*0024*/ 	.byte	0x04, 0x11
        /*0026*/ 	.short	(.L_7 - .L_6)
	.align		4
.L_6:
        /*0028*/ 	.word	index@(_Z4initiPii)
        /*002c*/ 	.word	0x00000000


	//----- nvinfo : EIATTR_REGCOUNT
	.align		4
.L_7:
        /*0030*/ 	.byte	0x04, 0x2f
        /*0032*/ 	.short	(.L_9 - .L_8)
	.align		4
.L_8:
        /*0034*/ 	.word	index@(_Z7set_valPiii)
        /*0038*/ 	.word	0x00000008


	//----- nvinfo : EIATTR_FRAME_SIZE
	.align		4
.L_9:
        /*003c*/ 	.byte	0x04, 0x11
        /*003e*/ 	.short	(.L_11 - .L_10)
	.align		4
.L_10:
        /*0040*/ 	.word	index@(_Z7set_valPiii)
        /*0044*/ 	.word	0x00000000


	//----- nvinfo : EIATTR_REGCOUNT
	.align		4
.L_11:
        /*0048*/ 	.byte	0x04, 0x2f
        /*004a*/ 	.short	(.L_13 - .L_12)
	.align		4
.L_12:
        /*004c*/ 	.word	index@(_Z8BFS_stepPiS_S_S_S_S_)
        /*0050*/ 	.word	0x0000001a


	//----- nvinfo : EIATTR_FRAME_SIZE
	.align		4
.L_13:
        /*0054*/ 	.byte	0x04, 0x11
        /*0056*/ 	.short	(.L_15 - .L_14)
	.align		4
.L_14:
        /*0058*/ 	.word	index@(_Z8BFS_stepPiS_S_S_S_S_)
        /*005c*/ 	.word	0x00000000


	//----- nvinfo : EIATTR_REGCOUNT
	.align		4
.L_15:
        /*0060*/ 	.byte	0x04, 0x2f
        /*0062*/ 	.short	(.L_17 - .L_16)
	.align		4
.L_16:
        /*0064*/ 	.word	index@(_Z8init_negiPiS_)
        /*0068*/ 	.word	0x0000000a


	//----- nvinfo : EIATTR_FRAME_SIZE
	.align		4
.L_17:
        /*006c*/ 	.byte	0x04, 0x11
        /*006e*/ 	.short	(.L_19 - .L_18)
	.align		4
.L_18:
        /*0070*/ 	.word	index@(_Z8init_negiPiS_)
        /*0074*/ 	.word	0x00000000


	//----- nvinfo : EIATTR_REGCOUNT
	.align		4
.L_19:
        /*0078*/ 	.byte	0x04, 0x2f
        /*007a*/ 	.short	(.L_21 - .L_20)
	.align		4
.L_20:
        /*007c*/ 	.word	index@(_Z10BPath_stepPiS_S_S_S_S_S_)
        /*0080*/ 	.word	0x00000018


	//----- nvinfo : EIATTR_FRAME_SIZE
	.align		4
.L_21:
        /*0084*/ 	.byte	0x04, 0x11
        /*0086*/ 	.short	(.L_23 - .L_22)
	.align		4
.L_22:
        /*0088*/ 	.word	index@(_Z10BPath_stepPiS_S_S_S_S_S_)
        /*008c*/ 	.word	0x00000000


	//----- nvinfo : EIATTR_REGCOUNT
	.align		4
.L_23:
        /*0090*/ 	.byte	0x04, 0x2f
        /*0092*/ 	.short	(.L_25 - .L_24)
	.align		4
.L_24:
        /*0094*/ 	.word	index@(_Z9SSSP_stepPiS_S_S_S_S_S_S_S_)
        /*0098*/ 	.word	0x0000001e


	//----- nvinfo : EIATTR_FRAME_SIZE
	.align		4
.L_25:
        /*009c*/ 	.byte	0x04, 0x11
        /*009e*/ 	.short	(.L_27 - .L_26)
	.align		4
.L_26:
        /*00a0*/ 	.word	index@(_Z9SSSP_stepPiS_S_S_S_S_S_S_S_)
        /*00a4*/ 	.word	0x00000000


	//----- nvinfo : EIATTR_REGCOUNT
	.align		4
.L_27:
        /*00a8*/ 	.byte	0x04, 0x2f
        /*00aa*/ 	.short	(.L_29 - .L_28)
	.align		4
.L_28:
        /*00ac*/ 	.word	index@(_Z10init_indexiPi)
        /*00b0*/ 	.word	0x00000008


	//----- nvinfo : EIATTR_FRAME_SIZE
	.align		4
.L_29:
        /*00b4*/ 	.byte	0x04, 0x11
        /*00b6*/ 	.short	(.L_31 - .L_30)
	.align		4
.L_30:
        /*00b8*/ 	.word	index@(_Z10init_indexiPi)
        /*00bc*/ 	.word	0x00000000


	//----- nvinfo : EIATTR_REGCOUNT
	.align		4
.L_31:
        /*00c0*/ 	.byte	0x04, 0x2f
        /*00c2*/ 	.short	(.L_33 - .L_32)
	.align		4
.L_32:
        /*00c4*/ 	.word	index@(_Z10init_floatiPff)
        /*00c8*/ 	.word	0x0000000a


	//----- nvinfo : EIATTR_FRAME_SIZE
	.align		4
.L_33:
        /*00cc*/ 	.byte	0x04, 0x11
        /*00ce*/ 	.short	(.L_35 - .L_34)
	.align		4
.L_34:
        /*00d0*/ 	.word	index@(_Z10init_floatiPff)
        /*00d4*/ 	.word	0x00000000


	//----- nvinfo : EIATTR_REGCOUNT
	.align		4
.L_35:
        /*00d8*/ 	.byte	0x04, 0x2f
        /*00da*/ 	.short	(.L_37 - .L_36)
	.align		4
.L_36:
        /*00dc*/ 	.word	index@(_Z13PageRank_stepPiS_S_PfS0_)
        /*00e0*/ 	.word	0x00000014


	//----- nvinfo : EIATTR_FRAME_SIZE
	.align		4
.L_37:
        /*00e4*/ 	.byte	0x04, 0x11
        /*00e6*/ 	.short	(.L_39 - .L_38)
	.align		4
.L_38:
        /*00e8*/ 	.word	index@($__internal_0_$__cuda_sm3x_div_rn_noftz_f32_slowpath)
        /*00ec*/ 	.word	0x00000000


	//----- nvinfo : EIATTR_FRAME_SIZE
	.align		4
.L_39:
        /*00f0*/ 	.byte	0x04, 0x11
        /*00f2*/ 	.short	(.L_41 - .L_40)
	.align		4
.L_40:
        /*00f4*/ 	.word	index@(_Z13PageRank_stepPiS_S_PfS0_)
        /*00f8*/ 	.word	0x00000000


	//----- nvinfo : EIATTR_REGCOUNT
	.align		4
.L_41:
        /*00fc*/ 	.byte	0x04, 0x2f
        /*00fe*/ 	.short	(.L_43 - .L_42)
	.align		4
.L_42:
        /*0100*/ 	.word	index@(_Z13PageRank_normiPfff)
        /*0104*/ 	.word	0x00000008


	//----- nvinfo : EIATTR_FRAME_SIZE
	.align		4
.L_43:
        /*0108*/ 	.byte	0x04, 0x11
        /*010a*/ 	.short	(.L_45 - .L_44)
	.align		4
.L_44:
        /*010c*/ 	.word	index@(_Z13PageRank_normiPfff)
        /*0110*/ 	.word	0x00000000


	//----- nvinfo : EIATTR_MIN_STACK_SIZE
	.align		4
.L_45:
        /*0114*/ 	.byte	0x04, 0x12
        /*0116*/ 	.short	(.L_47 - .L_46)
	.align		4
.L_46:
        /*0118*/ 	.word	index@(_Z13PageRank_normiPfff)
        /*011c*/ 	.word	0x00000000


	//----- nvinfo : EIATTR_MIN_STACK_SIZE
	.align		4
.L_47:
        /*0120*/ 	.byte	0x04, 0x12
        /*0122*/ 	.short	(.L_49 - .L_48)
	.align		4
.L_48:
        /*0124*/ 	.word	index@(_Z13PageRank_stepPiS_S_PfS0_)
        /*0128*/ 	.word	0x00000000


	//----- nvinfo : EIATTR_MIN_STACK_SIZE
	.align		4
.L_49:
        /*012c*/ 	.byte	0x04, 0x12
        /*012e*/ 	.short	(.L_51 - .L_50)
	.align		4
.L_50:
        /*0130*/ 	.word	index@(_Z10init_floatiPff)
        /*0134*/ 	.word	0x00000000


	//----- nvinfo : EIATTR_MIN_STACK_SIZE
	.align		4
.L_51:
        /*0138*/ 	.byte	0x04, 0x12
        /*013a*/ 	.short	(.L_53 - .L_52)
	.align		4
.L_52:
        /*013c*/ 	.word	index@(_Z10init_indexiPi)
        /*0140*/ 	.word	0x00000000


	//----- nvinfo : EIATTR_MIN_STACK_SIZE
	.align		4
.L_53:
        /*0144*/ 	.byte	0x04, 0x12
        /*0146*/ 	.short	(.L_55 - .L_54)
	.align		4
.L_54:
        /*0148*/ 	.word	index@(_Z9SSSP_stepPiS_S_S_S_S_S_S_S_)
        /*014c*/ 	.word	0x00000000


	//----- nvinfo : EIATTR_MIN_STACK_SIZE
	.align		4
.L_55:
        /*0150*/ 	.byte	0x04, 0x12
        /*0152*/ 	.short	(.L_57 - .L_56)
	.align		4
.L_56:
        /*0154*/ 	.word	index@(_Z10BPath_stepPiS_S_S_S_S_S_)
        /*0158*/ 	.word	0x00000000


	//----- nvinfo : EIATTR_MIN_STACK_SIZE
	.align		4
.L_57:
        /*015c*/ 	.byte	0x04, 0x12
        /*015e*/ 	.short	(.L_59 - .L_58)
	.align		4
.L_58:
        /*0160*/ 	.word	index@(_Z8init_negiPiS_)
        /*0164*/ 	.word	0x00000000


	//----- nvinfo : EIATTR_MIN_STACK_SIZE
	.align		4
.L_59:
        /*0168*/ 	.byte	0x04, 0x12
        /*016a*/ 	.short	(.L_61 - .L_60)
	.align		4
.L_60:
        /*016c*/ 	.word	index@(_Z8BFS_stepPiS_S_S_S_S_)
        /*0170*/ 	.word	0x00000000


	//----- nvinfo : EIATTR_MIN_STACK_SIZE
	.align		4
.L_61:
        /*0174*/ 	.byte	0x04, 0x12
        /*0176*/ 	.short	(.L_63 - .L_62)
	.align		4
.L_62:
        /*0178*/ 	.word	index@(_Z7set_valPiii)
        /*017c*/ 	.word	0x00000000


	//----- nvinfo : EIATTR_MIN_STACK_SIZE
	.align		4
.L_63:
        /*0180*/ 	.byte	0x04, 0x12
        /*0182*/ 	.short	(.L_65 - .L_64)
	.align		4
.L_64:
        /*0184*/ 	.word	index@(_Z4initiPii)
        /*0188*/ 	.word	0x00000000


	//----- nvinfo : EIATTR_MIN_STACK_SIZE
	.align		4
.L_65:
        /*018c*/ 	.byte	0x04, 0x12
        /*018e*/ 	.short	(.L_67 - .L_66)
	.align		4
.L_66:
        /*0190*/ 	.word	index@(_Z7uselessv)
        /*0194*/ 	.word	0x00000000
.L_67:


//--------------------- .nv.compat                --------------------------
	.section	.nv.compat,"",@"SHT_CUDA_COMPAT_INFO"
	.align	4
        /*0000*/ 	.byte	0x02, 0x09, 0x00, 0x00, 0x02, 0x02, 0x01, 0x00, 0x02, 0x05, 0x05, 0x00, 0x03, 0x07, 0x01, 0x01
        /*0010*/ 	.byte	0x02, 0x03, 0x00, 0x00, 0x02, 0x06, 0x01, 0x00, 0x04, 0x0b, 0x08, 0x00, 0x01, 0x00, 0x00, 0x00
        /*0020*/ 	.byte	0x00, 0x00, 0x00, 0x00


//--------------------- .nv.info._Z13PageRank_normiPfff --------------------------
	.section	.nv.info._Z13PageRank_normiPfff,"",@"SHT_CUDA_INFO"
	.sectionflags	@""
	.align	4


	//----- nvinfo : EIATTR_CUDA_API_VERSION
	.align		4
        /*0000*/ 	.byte	0x04, 0x37
        /*0002*/ 	.short	(.L_69 - .L_68)
.L_68:
        /*0004*/ 	.word	0x00000082


	//----- nvinfo : EIATTR_KPARAM_INFO
	.align		4
.L_69:
        /*0008*/ 	.byte	0x04, 0x17
        /*000a*/ 	.short	(.L_71 - .L_70)
.L_70:
        /*000c*/ 	.word	0x00000000
        /*0010*/ 	.short	0x0003
        /*0012*/ 	.short	0x0014
        /*0014*/ 	.byte	0x00, 0xf0, 0x11, 0x00


	//----- nvinfo : EIATTR_KPARAM_INFO
	.align		4
.L_71:
        /*0018*/ 	.byte	0x04, 0x17
        /*001a*/ 	.short	(.L_73 - .L_72)
.L_72:
        /*001c*/ 	.word	0x00000000
        /*0020*/ 	.short	0x0002
        /*0022*/ 	.short	0x0010
        /*0024*/ 	.byte	0x00, 0xf0, 0x11, 0x00


	//----- nvinfo : EIATTR_KPARAM_INFO
	.align		4
.L_73:
        /*0028*/ 	.byte	0x04, 0x17
        /*002a*/ 	.short	(.L_75 - .L_74)
.L_74:
        /*002c*/ 	.word	0x00000000
        /*0030*/ 	.short	0x0001
        /*0032*/ 	.short	0x0008
        /*0034*/ 	.byte	0x00, 0xf5, 0x21, 0x00


	//----- nvinfo : EIATTR_KPARAM_INFO
	.align		4
.L_75:
        /*0038*/ 	.byte	0x04, 0x17
        /*003a*/ 	.short	(.L_77 - .L_76)
.L_76:
        /*003c*/ 	.word	0x00000000
        /*0040*/ 	.short	0x0000
        /*0042*/ 	.short	0x0000
        /*0044*/ 	.byte	0x00, 0xf0, 0x11, 0x00


	//----- nvinfo : EIATTR_SPARSE_MMA_MASK
	.align		4
.L_77:
        /*0048*/ 	.byte	0x03, 0x50
        /*004a*/ 	.short	0x0000


	//----- nvinfo : EIATTR_MAXREG_COUNT
	.align		4
        /*004c*/ 	.byte	0x03, 0x1b
        /*004e*/ 	.short	0x00ff


	//----- nvinfo : EIATTR_MERCURY_ISA_VERSION
	.align		4
        /*0050*/ 	.byte	0x03, 0x5f
        /*0052*/ 	.short	0x0101


	//----- nvinfo : EIATTR_VRC_CTA_INIT_COUNT
	.align		4
        /*0054*/ 	.byte	0x02, 0x4a
	.zero		1
	.zero		1


	//----- nvinfo : EIATTR_EXIT_INSTR_OFFSETS
	.align		4
        /*0058*/ 	.byte	0x04, 0x1c
        /*005a*/ 	.short	(.L_79 - .L_78)


	//   ....[0]....
.L_78:
        /*005c*/ 	.word	0x00000070


	//   ....[1]....
        /*0060*/ 	.word	0x000000f0


	//----- nvinfo : EIATTR_CBANK_PARAM_SIZE
	.align		4
.L_79:
        /*0064*/ 	.byte	0x03, 0x19
        /*0066*/ 	.short	0x0018


	//----- nvinfo : EIATTR_PARAM_CBANK
	.align		4
        /*0068*/ 	.byte	0x04, 0x0a
        /*006a*/ 	.short	(.L_81 - .L_80)
	.align		4
.L_80:
        /*006c*/ 	.word	index@(.nv.constant0._Z13PageRank_normiPfff)
        /*0070*/ 	.short	0x0380
        /*0072*/ 	.short	0x0018


	//----- nvinfo : EIATTR_SW_WAR
	.align		4
.L_81:
        /*0074*/ 	.byte	0x04, 0x36
        /*0076*/ 	.short	(.L_83 - .L_82)
.L_82:
        /*0078*/ 	.word	0x00000008
.L_83:


//--------------------- .nv.info._Z13PageRank_stepPiS_S_PfS0_ --------------------------
	.section	.nv.info._Z13PageRank_stepPiS_S_PfS0_,"",@"SHT_CUDA_INFO"
	.sectionflags	@""
	.align	4


	//----- nvinfo : EIATTR_CUDA_API_VERSION
	.align		4
        /*0000*/ 	.byte	0x04, 0x37
        /*0002*/ 	.short	(.L_85 - .L_84)
.L_84:
        /*0004*/ 	.word	0x00000082


	//----- nvinfo : EIATTR_KPARAM_INFO
	.align		4
.L_85:
        /*0008*/ 	.byte	0x04, 0x17
        /*000a*/ 	.short	(.L_87 - .L_86)
.L_86:
        /*000c*/ 	.word	0x00000000
        /*0010*/ 	.short	0x0004
        /*0012*/ 	.short	0x0020
        /*0014*/ 	.byte	0x00, 0xf5, 0x21, 0x00


	//----- nvinfo : EIATTR_KPARAM_INFO
	.align		4
.L_87:
        /*0018*/ 	.byte	0x04, 0x17
        /*001a*/ 	.short	(.L_89 - .L_88)
.L_88:
        /*001c*/ 	.word	0x00000000
        /*0020*/ 	.short	0x0003
        /*0022*/ 	.short	0x0018
        /*0024*/ 	.byte	0x00, 0xf5, 0x21, 0x00


	//----- nvinfo : EIATTR_KPARAM_INFO
	.align		4
.L_89:
        /*0028*/ 	.byte	0x04, 0x17
        /*002a*/ 	.short	(.L_91 - .L_90)
.L_90:
        /*002c*/ 	.word	0x00000000
        /*0030*/ 	.short	0x0002
        /*0032*/ 	.short	0x0010
        /*0034*/ 	.byte	0x00, 0xf5, 0x21, 0x00


	//----- nvinfo : EIATTR_KPARAM_INFO
	.align		4
.L_91:
        /*0038*/ 	.byte	0x04, 0x17
        /*003a*/ 	.short	(.L_93 - .L_92)
.L_92:
        /*003c*/ 	.word	0x00000000
        /*0040*/ 	.short	0x0001
        /*0042*/ 	.short	0x0008
        /*0044*/ 	.byte	0x00, 0xf5, 0x21, 0x00


	//----- nvinfo : EIATTR_KPARAM_INFO
	.align		4
.L_93:
        /*0048*/ 	.byte	0x04, 0x17
        /*004a*/ 	.short	(.L_95 - .L_94)
.L_94:
        /*004c*/ 	.word	0x00000000
        /*0050*/ 	.short	0x0000
        /*0052*/ 	.short	0x0000
        /*0054*/ 	.byte	0x00, 0xf5, 0x21, 0x00


	//----- nvinfo : EIATTR_SPARSE_MMA_MASK
	.align		4
.L_95:
        /*0058*/ 	.byte	0x03, 0x50
        /*005a*/ 	.short	0x0000


	//----- nvinfo : EIATTR_MAXREG_COUNT
	.align		4
        /*005c*/ 	.byte	0x03, 0x1b
        /*005e*/ 	.short	0x00ff


	//----- nvinfo : EIATTR_MERCURY_ISA_VERSION
	.align		4
        /*0060*/ 	.byte	0x03, 0x5f
        /*0062*/ 	.short	0x0101


	//----- nvinfo : EIATTR_VRC_CTA_INIT_COUNT
	.align		4
        /*0064*/ 	.byte	0x02, 0x4a
	.zero		1
	.zero		1


	//----- nvinfo : EIATTR_EXIT_INSTR_OFFSETS
	.align		4
        /*0068*/ 	.byte	0x04, 0x1c
        /*006a*/ 	.short	(.L_97 - .L_96)


	//   ....[0]....
.L_96:
        /*006c*/ 	.word	0x00000090


	//   ....[1]....
        /*0070*/ 	.word	0x00000240


	//   ....[2]....
        /*0074*/ 	.word	0x00000330


	//----- nvinfo : EIATTR_CRS_STACK_SIZE
	.align		4
.L_97:
        /*0078*/ 	.byte	0x04, 0x1e
        /*007a*/ 	.short	(.L_99 - .L_98)
.L_98:
        /*007c*/ 	.word	0x00000000


	//----- nvinfo : EIATTR_CBANK_PARAM_SIZE
	.align		4
.L_99:
        /*0080*/ 	.byte	0x03, 0x19
        /*0082*/ 	.short	0x0028


	//----- nvinfo : EIATTR_PARAM_CBANK
	.align		4
        /*0084*/ 	.byte	0x04, 0x0a
        /*0086*/ 	.short	(.L_101 - .L_100)
	.align		4
.L_100:
        /*0088*/ 	.word	index@(.nv.constant0._Z13PageRank_stepPiS_S_PfS0_)
        /*008c*/ 	.short	0x0380
        /*008e*/ 	.short	0x0028


	//----- nvinfo : EIATTR_SW_WAR
	.align		4
.L_101:
        /*0090*/ 	.byte	0x04, 0x36
        /*0092*/ 	.short	(.L_103 - .L_102)
.L_102:
        /*0094*/ 	.word	0x00000008
.L_103:


//--------------------- .nv.info._Z10init_floatiPff --------------------------
	.section	.nv.info._Z10init_floatiPff,"",@"SHT_CUDA_INFO"
	.sectionflags	@""
	.align	4


	//----- nvinfo : EIATTR_CUDA_API_VERSION
	.align		4
        /*0000*/ 	.byte	0x04, 0x37
        /*0002*/ 	.short	(.L_105 - .L_104)
.L_104:
        /*0004*/ 	.word	0x00000082


	//----- nvinfo : EIATTR_KPARAM_INFO
	.align		4
.L_105:
        /*0008*/ 	.byte	0x04, 0x17
        /*000a*/ 	.short	(.L_107 - .L_106)
.L_106:
        /*000c*/ 	.word	0x00000000
        /*0010*/ 	.short	0x0002
        /*0012*/ 	.short	0x0010
        /*0014*/ 	.byte	0x00, 0xf0, 0x11, 0x00


	//----- nvinfo : EIATTR_KPARAM_INFO
	.align		4
.L_107:
        /*0018*/ 	.byte	0x04, 0x17
        /*001a*/ 	.short	(.L_109 - .L_108)
.L_108:
        /*001c*/ 	.word	0x00000000
        /*0020*/ 	.short	0x0001
        /*0022*/ 	.short	0x0008
        /*0024*/ 	.byte	0x00, 0xf5, 0x21, 0x00


	//----- nvinfo : EIATTR_KPARAM_INFO
	.align		4
.L_109:
        /*0028*/ 	.byte	0x04, 0x17
        /*002a*/ 	.short	(.L_111 - .L_110)
.L_110:
        /*002c*/ 	.word	0x00000000
        /*0030*/ 	.short	0x0000
        /*0032*/ 	.short	0x0000
        /*0034*/ 	.byte	0x00, 0xf0, 0x11, 0x00


	//----- nvinfo : EIATTR_SPARSE_MMA_MASK
	.align		4
.L_111:
        /*0038*/ 	.byte	0x03, 0x50
        /*003a*/ 	.short	0x0000


	//----- nvinfo : EIATTR_MAXREG_COUNT
	.align		4
        /*003c*/ 	.byte	0x03, 0x1b
        /*003e*/ 	.short	0x00ff


	//----- nvinfo : EIATTR_MERCURY_ISA_VERSION
	.align		4
        /*0040*/ 	.byte	0x03, 0x5f
        /*0042*/ 	.short	0x0101


	//----- nvinfo : EIATTR_VRC_CTA_INIT_COUNT
	.align		4
        /*0044*/ 	.byte	0x02, 0x4a
	.zero		1
	.zero		1


	//----- nvinfo : EIATTR_EXIT_INSTR_OFFSETS
	.align		4
        /*0048*/ 	.byte	0x04, 0x1c
        /*004a*/ 	.short	(.L_113 - .L_112)


	//   ....[0]....
.L_112:
        /*004c*/ 	.word	0x00000070


	//   ....[1]....
        /*0050*/ 	.word	0x000000d0


	//----- nvinfo : EIATTR_CBANK_PARAM_SIZE
	.align		4
.L_113:
        /*0054*/ 	.byte	0x03, 0x19
        /*0056*/ 	.short	0x0014


	//----- nvinfo : EIATTR_PARAM_CBANK
	.align		4
        /*0058*/ 	.byte	0x04, 0x0a
        /*005a*/ 	.short	(.L_115 - .L_114)
	.align		4
.L_114:
        /*005c*/ 	.word	index@(.nv.constant0._Z10init_floatiPff)
        /*0060*/ 	.short	0x0380
        /*0062*/ 	.short	0x0014


	//----- nvinfo : EIATTR_SW_WAR
	.align		4
.L_115:
        /*0064*/ 	.byte	0x04, 0x36
        /*0066*/ 	.short	(.L_117 - .L_116)
.L_116:
        /*0068*/ 	.word	0x00000008
.L_117:


//--------------------- .nv.info._Z10init_indexiPi --------------------------
	.section	.nv.info._Z10init_indexiPi,"",@"SHT_CUDA_INFO"
	.sectionflags	@""
	.align	4


	//----- nvinfo : EIATTR_CUDA_API_VERSION
	.align		4
        /*0000*/ 	.byte	0x04, 0x37
        /*0002*/ 	.short	(.L_119 - .L_118)
.L_118:
        /*0004*/ 	.word	0x00000082


	//----- nvinfo : EIATTR_KPARAM_INFO
	.align		4
.L_119:
        /*0008*/ 	.byte	0x04, 0x17
        /*000a*/ 	.short	(.L_121 - .L_120)
.L_120:
        /*000c*/ 	.word	0x00000000
        /*0010*/ 	.short	0x0001
        /*0012*/ 	.short	0x0008
        /*0014*/ 	.byte	0x00, 0xf5, 0x21, 0x00


	//----- nvinfo : EIATTR_KPARAM_INFO
	.align		4
.L_121:
        /*0018*/ 	.byte	0x04, 0x17
        /*001a*/ 	.short	(.L_123 - .L_122)
.L_122:
        /*001c*/ 	.word	0x00000000
        /*0020*/ 	.short	0x0000
        /*0022*/ 	.short	0x0000
        /*0024*/ 	.byte	0x00, 0xf0, 0x11, 0x00


	//----- nvinfo : EIATTR_SPARSE_MMA_MASK
	.align		4
.L_123:
        /*0028*/ 	.byte	0x03, 0x50
        /*002a*/ 	.short	0x0000


	//----- nvinfo : EIATTR_MAXREG_COUNT
	.align		4
        /*002c*/ 	.byte	0x03, 0x1b
        /*002e*/ 	.short	0x00ff


	//----- nvinfo : EIATTR_MERCURY_ISA_VERSION
	.align		4
        /*0030*/ 	.byte	0x03, 0x5f
        /*0032*/ 	.short	0x0101


	//----- nvinfo : EIATTR_VRC_CTA_INIT_COUNT
	.align		4
        /*0034*/ 	.byte	0x02, 0x4a
	.zero		1
	.zero		1


	//----- nvinfo : EIATTR_EXIT_INSTR_OFFSETS
	.align		4
        /*0038*/ 	.byte	0x04, 0x1c
        /*003a*/ 	.short	(.L_125 - .L_124)


	//   ....[0]....
.L_124:
        /*003c*/ 	.word	0x00000070


	//   ....[1]....
        /*0040*/ 	.word	0x000000c0


	//----- nvinfo : EIATTR_CBANK_PARAM_SIZE
	.align		4
.L_125:
        /*0044*/ 	.byte	0x03, 0x19
        /*0046*/ 	.short	0x0010


	//----- nvinfo : EIATTR_PARAM_CBANK
	.align		4
        /*0048*/ 	.byte	0x04, 0x0a
        /*004a*/ 	.short	(.L_127 - .L_126)
	.align		4
.L_126:
        /*004c*/ 	.word	index@(.nv.constant0._Z10init_indexiPi)
        /*0050*/ 	.short	0x0380
        /*0052*/ 	.short	0x0010


	//----- nvinfo : EIATTR_SW_WAR
	.align		4
.L_127:
        /*0054*/ 	.byte	0x04, 0x36
        /*0056*/ 	.short	(.L_129 - .L_128)
.L_128:
        /*0058*/ 	.word	0x00000008
.L_129:


//--------------------- .nv.info._Z9SSSP_stepPiS_S_S_S_S_S_S_S_ --------------------------
	.section	.nv.info._Z9SSSP_stepPiS_S_S_S_S_S_S_S_,"",@"SHT_CUDA_INFO"
	.sectionflags	@""
	.align	4


	//----- nvinfo : EIATTR_CUDA_API_VERSION
	.align		4
        /*0000*/ 	.byte	0x04, 0x37
        /*0002*/ 	.short	(.L_131 - .L_130)
.L_130:
        /*0004*/ 	.word	0x00000082


	//----- nvinfo : EIATTR_KPARAM_INFO
	.align		4
.L_131:
        /*0008*/ 	.byte	0x04, 0x17
        /*000a*/ 	.short	(.L_133 - .L_132)
.L_132:
        /*000c*/ 	.word	0x00000000
        /*0010*/ 	.short	0x0008
        /*0012*/ 	.short	0x0040
        /*0014*/ 	.byte	0x00, 0xf5, 0x21, 0x00


	//----- nvinfo : EIATTR_KPARAM_INFO
	.align		4
.L_133:
        /*0018*/ 	.byte	0x04, 0x17
        /*001a*/ 	.short	(.L_135 - .L_134)
.L_134:
        /*001c*/ 	.word	0x00000000
        /*0020*/ 	.short	0x0007
        /*0022*/ 	.short	0x0038
        /*0024*/ 	.byte	0x00, 0xf5, 0x21, 0x00


	//----- nvinfo : EIATTR_KPARAM_INFO
	.align		4
.L_135:
        /*0028*/ 	.byte	0x04, 0x17
        /*002a*/ 	.short	(.L_137 - .L_136)
.L_136:
        /*002c*/ 	.word	0x00000000
        /*0030*/ 	.short	0x0006
        /*0032*/ 	.short	0x0030
        /*0034*/ 	.byte	0x00, 0xf5, 0x21, 0x00


	//----- nvinfo : EIATTR_KPARAM_INFO
	.align		4
.L_137:
        /*0038*/ 	.byte	0x04, 0x17
        /*003a*/ 	.short	(.L_139 - .L_138)
.L_138:
        /*003c*/ 	.word	0x00000000
        /*0040*/ 	.short	0x0005
        /*0042*/ 	.short	0x0028
        /*0044*/ 	.byte	0x00, 0xf5, 0x21, 0x00


	//----- nvinfo : EIATTR_KPARAM_INFO
	.align		4
.L_139:
        /*0048*/ 	.byte	0x04, 0x17
        /*004a*/ 	.short	(.L_141 - .L_140)
.L_140:
        /*004c*/ 	.word	0x00000000
        /*0050*/ 	.short	0x0004
        /*0052*/ 	.short	0x0020
        /*0054*/ 	.byte	0x00, 0xf5, 0x21, 0x00


	//----- nvinfo : EIATTR_KPARAM_INFO
	.align		4
.L_141:
        /*0058*/ 	.byte	0x04, 0x17
        /*005a*/ 	.short	(.L_143 - .L_142)
.L_142:
        /*005c*/ 	.word	0x00000000
        /*0060*/ 	.short	0x0003
        /*0062*/ 	.short	0x0018
        /*0064*/ 	.byte	0x00, 0xf5, 0x21, 0x00


	//----- nvinfo : EIATTR_KPARAM_INFO
	.align		4
.L_143:
        /*0068*/ 	.byte	0x04, 0x17
        /*006a*/ 	.short	(.L_145 - .L_144)
.L_144:
        /*006c*/ 	.word	0x00000000
        /*0070*/ 	.short	0x0002
        /*0072*/ 	.short	0x0010
        /*0074*/ 	.byte	0x00, 0xf5, 0x21, 0x00


	//----- nvinfo : EIATTR_KPARAM_INFO
	.align		4
.L_145:
        /*0078*/ 	.byte	0x04, 0x17
        /*007a*/ 	.short	(.L_147 - .L_146)
.L_146:
        /*007c*/ 	.word	0x00000000
        /*0080*/ 	.short	0x0001
        /*0082*/ 	.short	0x0008
        /*0084*/ 	.byte	0x00, 0xf5, 0x21, 0x00


	//----- nvinfo : EIATTR_KPARAM_INFO
	.align		4
.L_147:
        /*0088*/ 	.byte	0x04, 0x17
        /*008a*/ 	.short	(.L_149 - .L_148)
.L_148:
        /*008c*/ 	.word	0x00000000
        /*0090*/ 	.short	0x0000
        /*0092*/ 	.short	0x0000
        /*0094*/ 	.byte	0x00, 0xf5, 0x21, 0x00


	//----- nvinfo : EIATTR_SPARSE_MMA_MASK
	.align		4
.L_149:
        /*0098*/ 	.byte	0x03, 0x50
        /*009a*/ 	.short	0x0000


	//----- nvinfo : EIATTR_MAXREG_COUNT
	.align		4
        /*009c*/ 	.byte	0x03, 0x1b
        /*009e*/ 	.short	0x00ff


	//----- nvinfo : EIATTR_MERCURY_ISA_VERSION
	.align		4
        /*00a0*/ 	.byte	0x03, 0x5f
        /*00a2*/ 	.short	0x0101


	//----- nvinfo : EIATTR_INT_WARP_WIDE_INSTR_OFFSETS
	.align		4
        /*00a4*/ 	.byte	0x04, 0x31
        /*00a6*/ 	.short	(.L_151 - .L_150)


	//   ....[0]....
.L_150:
        /*00a8*/ 	.word	0x00000410


	//   ....[1]....
        /*00ac*/ 	.word	0x00000460


	//   ....[2]....
        /*00b0*/ 	.word	0x000004a0


	//   ....[3]....
        /*00b4*/ 	.word	0x000004d0


	//   ....[4]....
        /*00b8*/ 	.word	0x000004f0


	//   ....[5]....
        /*00bc*/ 	.word	0x00000510


	//   ....[6]....
        /*00c0*/ 	.word	0x00000540


	//   ....[7]....
        /*00c4*/ 	.word	0x00000550


	//----- nvinfo : EIATTR_VRC_CTA_INIT_COUNT
	.align		4
.L_151:
        /*00c8*/ 	.byte	0x02, 0x4a
	.zero		1
	.zero		1


	//----- nvinfo : EIATTR_EXIT_INSTR_OFFSETS
	.align		4
        /*00cc*/ 	.byte	0x04, 0x1c
        /*00ce*/ 	.short	(.L_153 - .L_152)


	//   ....[0]....
.L_152:
        /*00d0*/ 	.word	0x00000090


	//   ....[1]....
        /*00d4*/ 	.word	0x00000570


	//   ....[2]....
        /*00d8*/ 	.word	0x00000890


	//   ....[3]....
        /*00dc*/ 	.word	0x00000990


	//----- nvinfo : EIATTR_CRS_STACK_SIZE
	.align		4
.L_153:
        /*00e0*/ 	.byte	0x04, 0x1e
        /*00e2*/ 	.short	(.L_155 - .L_154)
.L_154:
        /*00e4*/ 	.word	0x00000000


	//----- nvinfo : EIATTR_CBANK_PARAM_SIZE
	.align		4
.L_155:
        /*00e8*/ 	.byte	0x03, 0x19
        /*00ea*/ 	.short	0x0048


	//----- nvinfo : EIATTR_PARAM_CBANK
	.align		4
        /*00ec*/ 	.byte	0x04, 0x0a
        /*00ee*/ 	.short	(.L_157 - .L_156)
	.align		4
.L_156:
        /*00f0*/ 	.word	index@(.nv.constant0._Z9SSSP_stepPiS_S_S_S_S_S_S_S_)
        /*00f4*/ 	.short	0x0380
        /*00f6*/ 	.short	0x0048


	//----- nvinfo : EIATTR_SW_WAR
	.align		4
.L_157:
        /*00f8*/ 	.byte	0x04, 0x36
        /*00fa*/ 	.short	(.L_159 - .L_158)
.L_158:
        /*00fc*/ 	.word	0x00000008
.L_159:


//--------------------- .nv.info._Z10BPath_stepPiS_S_S_S_S_S_ --------------------------
	.section	.nv.info._Z10BPath_stepPiS_S_S_S_S_S_,"",@"SHT_CUDA_INFO"
	.sectionflags	@""
	.align	4


	//----- nvinfo : EIATTR_CUDA_API_VERSION
	.align		4
        /*0000*/ 	.byte	0x04, 0x37
        /*0002*/ 	.short	(.L_161 - .L_160)
.L_160:
        /*0004*/ 	.word	0x00000082


	//----- nvinfo : EIATTR_KPARAM_INFO
	.align		4
.L_161:
        /*0008*/ 	.byte	0x04, 0x17
        /*000a*/ 	.short	(.L_163 - .L_162)
.L_162:
        /*000c*/ 	.word	0x00000000
        /*0010*/ 	.short	0x0006
        /*0012*/ 	.short	0x0030
        /*0014*/ 	.byte	0x00, 0xf5, 0x21, 0x00


	//----- nvinfo : EIATTR_KPARAM_INFO
	.align		4
.L_163:
        /*0018*/ 	.byte	0x04, 0x17
        /*001a*/ 	.short	(.L_165 - .L_164)
.L_164:
        /*001c*/ 	.word	0x00000000
        /*0020*/ 	.short	0x0005
        /*0022*/ 	.short	0x0028
        /*0024*/ 	.byte	0x00, 0xf5, 0x21, 0x00


	//----- nvinfo : EIATTR_KPARAM_INFO
	.align		4
.L_165:
        /*0028*/ 	.byte	0x04, 0x17
        /*002a*/ 	.short	(.L_167 - .L_166)
.L_166:
        /*002c*/ 	.word	0x00000000
        /*0030*/ 	.short	0x0004
        /*0032*/ 	.short	0x0020
        /*0034*/ 	.byte	0x00, 0xf5, 0x21, 0x00


	//----- nvinfo : EIATTR_KPARAM_INFO
	.align		4
.L_167:
        /*0038*/ 	.byte	0x04, 0x17
        /*003a*/ 	.short	(.L_169 - .L_168)
.L_168:
        /*003c*/ 	.word	0x00000000
        /*0040*/ 	.short	0x0003
        /*0042*/ 	.short	0x0018
        /*0044*/ 	.byte	0x00, 0xf5, 0x21, 0x00


	//----- nvinfo : EIATTR_KPARAM_INFO
	.align		4
.L_169:
        /*0048*/ 	.byte	0x04, 0x17
        /*004a*/ 	.short	(.L_171 - .L_170)
.L_170:
        /*004c*/ 	.word	0x00000000
        /*0050*/ 	.short	0x0002
        /*0052*/ 	.short	0x0010
        /*0054*/ 	.byte	0x00, 0xf5, 0x21, 0x00


	//----- nvinfo : EIATTR_KPARAM_INFO
	.align		4
.L_171:
        /*0058*/ 	.byte	0x04, 0x17
        /*005a*/ 	.short	(.L_173 - .L_172)
.L_172:
        /*005c*/ 	.word	0x00000000
        /*0060*/ 	.short	0x0001
        /*0062*/ 	.short	0x0008
        /*0064*/ 	.byte	0x00, 0xf5, 0x21, 0x00


	//----- nvinfo : EIATTR_KPARAM_INFO
	.align		4
.L_173:
        /*0068*/ 	.byte	0x04, 0x17
        /*006a*/ 	.short	(.L_175 - .L_174)
.L_174:
        /*006c*/ 	.word	0x00000000
        /*0070*/ 	.short	0x0000
        /*0072*/ 	.short	0x0000
        /*0074*/ 	.byte	0x00, 0xf5, 0x21, 0x00


	//----- nvinfo : EIATTR_SPARSE_MMA_MASK
	.align		4
.L_175:
        /*0078*/ 	.byte	0x03, 0x50
        /*007a*/ 	.short	0x0000


	//----- nvinfo : EIATTR_MAXREG_COUNT
	.align		4
        /*007c*/ 	.byte	0x03, 0x1b
        /*007e*/ 	.short	0x00ff


	//----- nvinfo : EIATTR_MERCURY_ISA_VERSION
	.align		4
        /*0080*/ 	.byte	0x03, 0x5f
        /*0082*/ 	.short	0x0101


	//----- nvinfo : EIATTR_INT_WARP_WIDE_INSTR_OFFSETS
	.align		4
        /*0084*/ 	.byte	0x04, 0x31
        /*0086*/ 	.short	(.L_177 - .L_176)


	//   ....[0]....
.L_176:
        /*0088*/ 	.word	0x00000380


	//   ....[1]....
        /*008c*/ 	.word	0x000003d0


	//   ....[2]....
        /*0090*/ 	.word	0x00000410


	//   ....[3]....
        /*0094*/ 	.word	0x00000440


	//   ....[4]....
        /*0098*/ 	.word	0x00000460


	//   ....[5]....
        /*009c*/ 	.word	0x00000480


	//   ....[6]....
        /*00a0*/ 	.word	0x000004b0


	//   ....[7]....
        /*00a4*/ 	.word	0x000004c0


	//----- nvinfo : EIATTR_VRC_CTA_INIT_COUNT
	.align		4
.L_177:
        /*00a8*/ 	.byte	0x02, 0x4a
	.zero		1
	.zero		1


	//----- nvinfo : EIATTR_EXIT_INSTR_OFFSETS
	.align		4
        /*00ac*/ 	.byte	0x04, 0x1c
        /*00ae*/ 	.short	(.L_179 - .L_178)


	//   ....[0]....
.L_178:
        /*00b0*/ 	.word	0x00000090


	//   ....[1]....
        /*00b4*/ 	.word	0x000004e0


	//   ....[2]....
        /*00b8*/ 	.word	0x00000810


	//   ....[3]....
        /*00bc*/ 	.word	0x00000910


	//----- nvinfo : EIATTR_CRS_STACK_SIZE
	.align		4
.L_179:
        /*00c0*/ 	.byte	0x04, 0x1e
        /*00c2*/ 	.short	(.L_181 - .L_180)
.L_180:
        /*00c4*/ 	.word	0x00000000


	//----- nvinfo : EIATTR_CBANK_PARAM_SIZE
	.align		4
.L_181:
        /*00c8*/ 	.byte	0x03, 0x19
        /*00ca*/ 	.short	0x0038


	//----- nvinfo : EIATTR_PARAM_CBANK
	.align		4
        /*00cc*/ 	.byte	0x04, 0x0a
        /*00ce*/ 	.short	(.L_183 - .L_182)
	.align		4
.L_182:
        /*00d0*/ 	.word	index@(.nv.constant0._Z10BPath_stepPiS_S_S_S_S_S_)
        /*00d4*/ 	.short	0x0380
        /*00d6*/ 	.short	0x0038


	//----- nvinfo : EIATTR_SW_WAR
	.align		4
.L_183:
        /*00d8*/ 	.byte	0x04, 0x36
        /*00da*/ 	.short	(.L_185 - .L_184)
.L_184:
        /*00dc*/ 	.word	0x00000008
.L_185:


//--------------------- .nv.info._Z8init_negiPiS_ --------------------------
	.section	.nv.info._Z8init_negiPiS_,"",@"SHT_CUDA_INFO"
	.sectionflags	@""
	.align	4


	//----- nvinfo : EIATTR_CUDA_API_VERSION
	.align		4
        /*0000*/ 	.byte	0x04, 0x37
        /*0002*/ 	.short	(.L_187 - .L_186)
.L_186:
        /*0004*/ 	.word	0x00000082


	//----- nvinfo : EIATTR_KPARAM_INFO
	.align		4
.L_187:
        /*0008*/ 	.byte	0x04, 0x17
        /*000a*/ 	.short	(.L_189 - .L_188)
.L_188:
        /*000c*/ 	.word	0x00000000
        /*0010*/ 	.short	0x0002
        /*0012*/ 	.short	0x0010
        /*0014*/ 	.byte	0x00, 0xf5, 0x21, 0x00


	//----- nvinfo : EIATTR_KPARAM_INFO
	.align		4
.L_189:
        /*0018*/ 	.byte	0x04, 0x17
        /*001a*/ 	.short	(.L_191 - .L_190)
.L_190:
        /*001c*/ 	.word	0x00000000
        /*0020*/ 	.short	0x0001
        /*0022*/ 	.short	0x0008
        /*0024*/ 	.byte	0x00, 0xf5, 0x21, 0x00


	//----- nvinfo : EIATTR_KPARAM_INFO
	.align		4
.L_191:
        /*0028*/ 	.byte	0x04, 0x17
        /*002a*/ 	.short	(.L_193 - .L_192)
.L_192:
        /*002c*/ 	.word	0x00000000
        /*0030*/ 	.short	0x0000
        /*0032*/ 	.short	0x0000
        /*0034*/ 	.byte	0x00, 0xf0, 0x11, 0x00


	//----- nvinfo : EIATTR_SPARSE_MMA_MASK
	.align		4
.L_193:
        /*0038*/ 	.byte	0x03, 0x50
        /*003a*/ 	.short	0x0000


	//----- nvinfo : EIATTR_MAXREG_COUNT
	.align		4
        /*003c*/ 	.byte	0x03, 0x1b
        /*003e*/ 	.short	0x00ff


	//----- nvinfo : EIATTR_MERCURY_ISA_VERSION
	.align		4
        /*0040*/ 	.byte	0x03, 0x5f
        /*0042*/ 	.short	0x0101


	//----- nvinfo : EIATTR_VRC_CTA_INIT_COUNT
	.align		4
        /*0044*/ 	.byte	0x02, 0x4a
	.zero		1
	.zero		1


	//----- nvinfo : EIATTR_EXIT_INSTR_OFFSETS
	.align		4
        /*0048*/ 	.byte	0x04, 0x1c
        /*004a*/ 	.short	(.L_195 - .L_194)


	//   ....[0]....
.L_194:
        /*004c*/ 	.word	0x00000070


	//   ....[1]....
        /*0050*/ 	.word	0x00000100


	//----- nvinfo : EIATTR_CBANK_PARAM_SIZE
	.align		4
.L_195:
        /*0054*/ 	.byte	0x03, 0x19
        /*0056*/ 	.short	0x0018


	//----- nvinfo : EIATTR_PARAM_CBANK
	.align		4
        /*0058*/ 	.byte	0x04, 0x0a
        /*005a*/ 	.short	(.L_197 - .L_196)
	.align		4
.L_196:
        /*005c*/ 	.word	index@(.nv.constant0._Z8init_negiPiS_)
        /*0060*/ 	.short	0x0380
        /*0062*/ 	.short	0x0018


	//----- nvinfo : EIATTR_SW_WAR
	.align		4
.L_197:
        /*0064*/ 	.byte	0x04, 0x36
        /*0066*/ 	.short	(.L_199 - .L_198)
.L_198:
        /*0068*/ 	.word	0x00000008
.L_199:


//--------------------- .nv.info._Z8BFS_stepPiS_S_S_S_S_ --------------------------
	.section	.nv.info._Z8BFS_stepPiS_S_S_S_S_,"",@"SHT_CUDA_INFO"
	.sectionflags	@""
	.align	4


	//----- nvinfo : EIATTR_CUDA_API_VERSION
	.align		4
        /*0000*/ 	.byte	0x04, 0x37
        /*0002*/ 	.short	(.L_201 - .L_200)
.L_200:
        /*0004*/ 	.word	0x00000082


	//----- nvinfo : EIATTR_KPARAM_INFO
	.align		4
.L_201:
        /*0008*/ 	.byte	0x04, 0x17
        /*000a*/ 	.short	(.L_203 - .L_202)
.L_202:
        /*000c*/ 	.word	0x00000000
        /*0010*/ 	.short	0x0005
        /*0012*/ 	.short	0x0028
        /*0014*/ 	.byte	0x00, 0xf5, 0x21, 0x00


	//----- nvinfo : EIATTR_KPARAM_INFO
	.align		4
.L_203:
        /*0018*/ 	.byte	0x04, 0x17
        /*001a*/ 	.short	(.L_205 - .L_204)
.L_204:
        /*001c*/ 	.word	0x00000000
        /*0020*/ 	.short	0x0004
        /*0022*/ 	.short	0x0020
        /*0024*/ 	.byte	0x00, 0xf5, 0x21, 0x00


	//----- nvinfo : EIATTR_KPARAM_INFO
	.align		4
.L_205:
        /*0028*/ 	.byte	0x04, 0x17
        /*002a*/ 	.short	(.L_207 - .L_206)
.L_206:
        /*002c*/ 	.word	0x00000000
        /*0030*/ 	.short	0x0003
        /*0032*/ 	.short	0x0018
        /*0034*/ 	.byte	0x00, 0xf5, 0x21, 0x00


	//----- nvinfo : EIATTR_KPARAM_INFO
	.align		4
.L_207:
        /*0038*/ 	.byte	0x04, 0x17
        /*003a*/ 	.short	(.L_209 - .L_208)
.L_208:
        /*003c*/ 	.word	0x00000000
        /*0040*/ 	.short	0x0002
        /*0042*/ 	.short	0x0010
        /*0044*/ 	.byte	0x00, 0xf5, 0x21, 0x00


	//----- nvinfo : EIATTR_KPARAM_INFO
	.align		4
.L_209:
        /*0048*/ 	.byte	0x04, 0x17
        /*004a*/ 	.short	(.L_211 - .L_210)
.L_210:
        /*004c*/ 	.word	0x00000000
        /*0050*/ 	.short	0x0001
        /*0052*/ 	.short	0x0008
        /*0054*/ 	.byte	0x00, 0xf5, 0x21, 0x00


	//----- nvinfo : EIATTR_KPARAM_INFO
	.align		4
.L_211:
        /*0058*/ 	.byte	0x04, 0x17
        /*005a*/ 	.short	(.L_213 - .L_212)
.L_212:
        /*005c*/ 	.word	0x00000000
        /*0060*/ 	.short	0x0000
        /*0062*/ 	.short	0x0000
        /*0064*/ 	.byte	0x00, 0xf5, 0x21, 0x00


	//----- nvinfo : EIATTR_SPARSE_MMA_MASK
	.align		4
.L_213:
        /*0068*/ 	.byte	0x03, 0x50
        /*006a*/ 	.short	0x0000


	//----- nvinfo : EIATTR_MAXREG_COUNT
	.align		4
        /*006c*/ 	.byte	0x03, 0x1b
        /*006e*/ 	.short	0x00ff


	//----- nvinfo : EIATTR_MERCURY_ISA_VERSION
	.align		4
        /*0070*/ 	.byte	0x03, 0x5f
        /*0072*/ 	.short	0x0101


	//----- nvinfo : EIATTR_INT_WARP_WIDE_INSTR_OFFSETS
	.align		4
        /*0074*/ 	.byte	0x04, 0x31
        /*0076*/ 	.short	(.L_215 - .L_214)


	//   ....[0]....
.L_214:
        /*0078*/ 	.word	0x000002e0


	//   ....[1]....
        /*007c*/ 	.word	0x00000320


	//   ....[2]....
        /*0080*/ 	.word	0x00000360


	//   ....[3]....
        /*0084*/ 	.word	0x00000390


	//   ....[4]....
        /*0088*/ 	.word	0x000003b0


	//   ....[5]....
        /*008c*/ 	.word	0x000003d0


	//   ....[6]....
        /*0090*/ 	.word	0x00000400


	//   ....[7]....
        /*0094*/ 	.word	0x00000410


	//----- nvinfo : EIATTR_VRC_CTA_INIT_COUNT
	.align		4
.L_215:
        /*0098*/ 	.byte	0x02, 0x4a
	.zero		1
	.zero		1


	//----- nvinfo : EIATTR_EXIT_INSTR_OFFSETS
	.align		4
        /*009c*/ 	.byte	0x04, 0x1c
        /*009e*/ 	.short	(.L_217 - .L_216)


	//   ....[0]....
.L_216:
        /*00a0*/ 	.word	0x00000090


	//   ....[1]....
        /*00a4*/ 	.word	0x00000440


	//   ....[2]....
        /*00a8*/ 	.word	0x00000770


	//   ....[3]....
        /*00ac*/ 	.word	0x00000870


	//----- nvinfo : EIATTR_CRS_STACK_SIZE
	.align		4
.L_217:
        /*00b0*/ 	.byte	0x04, 0x1e
        /*00b2*/ 	.short	(.L_219 - .L_218)
.L_218:
        /*00b4*/ 	.word	0x00000000


	//----- nvinfo : EIATTR_CBANK_PARAM_SIZE
	.align		4
.L_219:
        /*00b8*/ 	.byte	0x03, 0x19
        /*00ba*/ 	.short	0x0030


	//----- nvinfo : EIATTR_PARAM_CBANK
	.align		4
        /*00bc*/ 	.byte	0x04, 0x0a
        /*00be*/ 	.short	(.L_221 - .L_220)
	.align		4
.L_220:
        /*00c0*/ 	.word	index@(.nv.constant0._Z8BFS_stepPiS_S_S_S_S_)
        /*00c4*/ 	.short	0x0380
        /*00c6*/ 	.short	0x0030


	//----- nvinfo : EIATTR_SW_WAR
	.align		4
.L_221:
        /*00c8*/ 	.byte	0x04, 0x36
        /*00ca*/ 	.short	(.L_223 - .L_222)
.L_222:
        /*00cc*/ 	.word	0x00000008
.L_223:


//--------------------- .nv.info._Z7set_valPiii   --------------------------
	.section	.nv.info._Z7set_valPiii,"",@"SHT_CUDA_INFO"
	.sectionflags	@""
	.align	4


	//----- nvinfo : EIATTR_CUDA_API_VERSION
	.align		4
        /*0000*/ 	.byte	0x04, 0x37
        /*0002*/ 	.short	(.L_225 - .L_224)
.L_224:
        /*0004*/ 	.word	0x00000082


	//----- nvinfo : EIATTR_KPARAM_INFO
	.align		4
.L_225:
        /*0008*/ 	.byte	0x04, 0x17
        /*000a*/ 	.short	(.L_227 - .L_226)
.L_226:
        /*000c*/ 	.word	0x00000000
        /*0010*/ 	.short	0x0002
        /*0012*/ 	.short	0x000c
        /*0014*/ 	.byte	0x00, 0xf0, 0x11, 0x00


	//----- nvinfo : EIATTR_KPARAM_INFO
	.align		4
.L_227:
        /*0018*/ 	.byte	0x04, 0x17
        /*001a*/ 	.short	(.L_229 - .L_228)
.L_228:
        /*001c*/ 	.word	0x00000000
        /*0020*/ 	.short	0x0001
        /*0022*/ 	.short	0x0008
        /*0024*/ 	.byte	0x00, 0xf0, 0x11, 0x00


	//----- nvinfo : EIATTR_KPARAM_INFO
	.align		4
.L_229:
        /*0028*/ 	.byte	0x04, 0x17
        /*002a*/ 	.short	(.L_231 - .L_230)
.L_230:
        /*002c*/ 	.word	0x00000000
        /*0030*/ 	.short	0x0000
        /*0032*/ 	.short	0x0000
        /*0034*/ 	.byte	0x00, 0xf5, 0x21, 0x00


	//----- nvinfo : EIATTR_SPARSE_MMA_MASK
	.align		4
.L_231:
        /*0038*/ 	.byte	0x03, 0x50
        /*003a*/ 	.short	0x0000


	//----- nvinfo : EIATTR_MAXREG_COUNT
	.align		4
        /*003c*/ 	.byte	0x03, 0x1b
        /*003e*/ 	.short	0x00ff


	//----- nvinfo : EIATTR_MERCURY_ISA_VERSION
	.align		4
        /*0040*/ 	.byte	0x03, 0x5f
        /*0042*/ 	.short	0x0101


	//----- nvinfo : EIATTR_VRC_CTA_INIT_COUNT
	.align		4
        /*0044*/ 	.byte	0x02, 0x4a
	.zero		1
	.zero		1


	//----- nvinfo : EIATTR_EXIT_INSTR_OFFSETS
	.align		4
        /*0048*/ 	.byte	0x04, 0x1c
        /*004a*/ 	.short	(.L_233 - .L_232)


	//   ....[0]....
.L_232:
        /*004c*/ 	.word	0x00000060


	//----- nvinfo : EIATTR_CBANK_PARAM_SIZE
	.align		4
.L_233:
        /*0050*/ 	.byte	0x03, 0x19
        /*0052*/ 	.short	0x0010


	//----- nvinfo : EIATTR_PARAM_CBANK
	.align		4
        /*0054*/ 	.byte	0x04, 0x0a
        /*0056*/ 	.short	(.L_235 - .L_234)
	.align		4
.L_234:
        /*0058*/ 	.word	index@(.nv.constant0._Z7set_valPiii)
        /*005c*/ 	.short	0x0380
        /*005e*/ 	.short	0x0010


	//----- nvinfo : EIATTR_SW_WAR
	.align		4
.L_235:
        /*0060*/ 	.byte	0x04, 0x36
        /*0062*/ 	.short	(.L_237 - .L_236)
.L_236:
        /*0064*/ 	.word	0x00000008
.L_237:


//--------------------- .nv.info._Z4initiPii      --------------------------
	.section	.nv.info._Z4initiPii,"",@"SHT_CUDA_INFO"
	.sectionflags	@""
	.align	4


	//----- nvinfo : EIATTR_CUDA_API_VERSION
	.align		4
        /*0000*/ 	.byte	0x04, 0x37
        /*0002*/ 	.short	(.L_239 - .L_238)
.L_238:
        /*0004*/ 	.word	0x00000082


	//----- nvinfo : EIATTR_KPARAM_INFO
	.align		4
.L_239:
        /*0008*/ 	.byte	0x04, 0x17
        /*000a*/ 	.short	(.L_241 - .L_240)
.L_240:
        /*000c*/ 	.word	0x00000000
        /*0010*/ 	.short	0x0002
        /*0012*/ 	.short	0x0010
        /*0014*/ 	.byte	0x00, 0xf0, 0x11, 0x00


	//----- nvinfo : EIATTR_KPARAM_INFO
	.align		4
.L_241:
        /*0018*/ 	.byte	0x04, 0x17
        /*001a*/ 	.short	(.L_243 - .L_242)
.L_242:
        /*001c*/ 	.word	0x00000000
        /*0020*/ 	.short	0x0001
        /*0022*/ 	.short	0x0008
        /*0024*/ 	.byte	0x00, 0xf5, 0x21, 0x00


	//----- nvinfo : EIATTR_KPARAM_INFO
	.align		4
.L_243:
        /*0028*/ 	.byte	0x04, 0x17
        /*002a*/ 	.short	(.L_245 - .L_244)
.L_244:
        /*002c*/ 	.word	0x00000000
        /*0030*/ 	.short	0x0000
        /*0032*/ 	.short	0x0000
        /*0034*/ 	.byte	0x00, 0xf0, 0x11, 0x00


	//----- nvinfo : EIATTR_SPARSE_MMA_MASK
	.align		4
.L_245:
        /*0038*/ 	.byte	0x03, 0x50
        /*003a*/ 	.short	0x0000


	//----- nvinfo : EIATTR_MAXREG_COUNT
	.align		4
        /*003c*/ 	.byte	0x03, 0x1b
        /*003e*/ 	.short	0x00ff


	//----- nvinfo : EIATTR_MERCURY_ISA_VERSION
	.align		4
        /*0040*/ 	.byte	0x03, 0x5f
        /*0042*/ 	.short	0x0101


	//----- nvinfo : EIATTR_VRC_CTA_INIT_COUNT
	.align		4
        /*0044*/ 	.byte	0x02, 0x4a
	.zero		1
	.zero		1


	//----- nvinfo : EIATTR_EXIT_INSTR_OFFSETS
	.align		4
        /*0048*/ 	.byte	0x04, 0x1c
        /*004a*/ 	.short	(.L_247 - .L_246)


	//   ....[0]....
.L_246:
        /*004c*/ 	.word	0x00000070


	//   ....[1]....
        /*0050*/ 	.word	0x000000d0


	//----- nvinfo : EIATTR_CBANK_PARAM_SIZE
	.align		4
.L_247:
        /*0054*/ 	.byte	0x03, 0x19
        /*0056*/ 	.short	0x0014


	//----- nvinfo : EIATTR_PARAM_CBANK
	.align		4
        /*0058*/ 	.byte	0x04, 0x0a
        /*005a*/ 	.short	(.L_249 - .L_248)
	.align		4
.L_248:
        /*005c*/ 	.word	index@(.nv.constant0._Z4initiPii)
        /*0060*/ 	.short	0x0380
        /*0062*/ 	.short	0x0014


	//----- nvinfo : EIATTR_SW_WAR
	.align		4
.L_249:
        /*0064*/ 	.byte	0x04, 0x36
        /*0066*/ 	.short	(.L_251 - .L_250)
.L_250:
        /*0068*/ 	.word	0x00000008
.L_251:


//--------------------- .nv.info._Z7uselessv      --------------------------
	.section	.nv.info._Z7uselessv,"",@"SHT_CUDA_INFO"
	.sectionflags	@""
	.align	4


	//----- nvinfo : EIATTR_CUDA_API_VERSION
	.align		4
        /*0000*/ 	.byte	0x04, 0x37
        /*0002*/ 	.short	(.L_253 - .L_252)
.L_252:
        /*0004*/ 	.word	0x00000082


	//----- nvinfo : EIATTR_SPARSE_MMA_MASK
	.align		4
.L_253:
        /*0008*/ 	.byte	0x03, 0x50
        /*000a*/ 	.short	0x0000


	//----- nvinfo : EIATTR_MAXREG_COUNT
	.align		4
        /*000c*/ 	.byte	0x03, 0x1b
        /*000e*/ 	.short	0x00ff


	//----- nvinfo : EIATTR_MERCURY_ISA_VERSION
	.align		4
        /*0010*/ 	.byte	0x03, 0x5f
        /*0012*/ 	.short	0x0101


	//----- nvinfo : EIATTR_VRC_CTA_INIT_COUNT
	.align		4
        /*0014*/ 	.byte	0x02, 0x4a
	.zero		1
	.zero		1


	//----- nvinfo : EIATTR_EXIT_INSTR_OFFSETS
	.align		4
        /*0018*/ 	.byte	0x04, 0x1c
        /*001a*/ 	.short	(.L_255 - .L_254)


	//   ....[0]....
.L_254:
        /*001c*/ 	.word	0x00000010


	//----- nvinfo : EIATTR_SW_WAR
	.align		4
.L_255:
        /*0020*/ 	.byte	0x04, 0x36
        /*0022*/ 	.short	(.L_257 - .L_256)
.L_256:
        /*0024*/ 	.word	0x00000008
.L_257:


//--------------------- .nv.callgraph             --------------------------
	.section	.nv.callgraph,"",@"SHT_CUDA_CALLGRAPH"
	.align	4
	.sectionentsize	8
	.align		4
        /*0000*/ 	.word	0x00000000
	.align		4
        /*0004*/ 	.word	0xffffffff
	.align		4
        /*0008*/ 	.word	0x00000000
	.align		4
        /*000c*/ 	.word	0xfffffffe
	.align		4
        /*0010*/ 	.word	0x00000000
	.align		4
        /*0014*/ 	.word	0xfffffffd
	.align		4
        /*0018*/ 	.word	0x00000000
	.align		4
        /*001c*/ 	.word	0xfffffffc


//--------------------- .text._Z13PageRank_normiPfff --------------------------
	.section	.text._Z13PageRank_normiPfff,"ax",@progbits
	.align	128
        .global         _Z13PageRank_normiPfff
        .type           _Z13PageRank_normiPfff,@function
        .size           _Z13PageRank_normiPfff,(.L_x_54 - _Z13PageRank_normiPfff)
        .other          _Z13PageRank_normiPfff,@"STO_CUDA_ENTRY STV_DEFAULT"
_Z13PageRank_normiPfff:
.text._Z13PageRank_normiPfff:
[----:B------:R-:W-:Y:S01]  /*0000*/  LDC R1, c[0x0][0x37c] ;  /* 0x0000df00ff017b82 */ /* 0x000fe20000000800 */
[----:B------:R-:W0:Y:S07]  /*0010*/  S2R R0, SR_TID.X ;  /* 0x0000000000007919 */ /* 0x000e2e0000002100 */
[----:B------:R-:W0:Y:S01]  /*0020*/  S2UR UR4, SR_CTAID.X ;  /* 0x00000000000479c3 */ /* 0x000e220000002500 */
[----:B------:R-:W1:Y:S07]  /*0030*/  LDCU UR5, c[0x0][0x380] ;  /* 0x00007000ff0577ac */ /* 0x000e6e0008000800 */
[----:B------:R-:W0:Y:S02]  /*0040*/  LDC R5, c[0x0][0x360] ;  /* 0x0000d800ff057b82 */ /* 0x000e240000000800 */
[----:B0-----:R-:W-:-:S05]  /*0050*/  IMAD R5, R5, UR4, R0 ;  /* 0x0000000405057c24 */ /* 0x001fca000f8e0200 */
[----:B-1----:R-:W-:-:S13]  /*0060*/  ISETP.GE.AND P0, PT, R5, UR5, PT ;  /* 0x0000000505007c0c */ /* 0x002fda000bf06270 */
[----:B------:R-:W-:Y:S05]  /*0070*/  @P0 EXIT ;  /* 0x000000000000094d */ /* 0x000fea0003800000 */
[----:B------:R-:W0:Y:S01]  /*0080*/  LDC.64 R2, c[0x0][0x388] ;  /* 0x0000e200ff027b82 */ /* 0x000e220000000a00 */
[----:B------:R-:W1:Y:S01]  /*0090*/  LDCU.64 UR4, c[0x0][0x358] ;  /* 0x00006b00ff0477ac */ /* 0x000e620008000a00 */
[----:B0-----:R-:W-:-:S06]  /*00a0*/  IMAD.WIDE R2, R5, 0x4, R2 ;  /* 0x0000000405027825 */ /* 0x001fcc00078e0202 */
[----:B------:R-:W0:Y:S01]  /*00b0*/  LDC.64 R4, c[0x0][0x390] ;  /* 0x0000e400ff047b82 */ /* 0x000e220000000a00 */
[----:B-1----:R-:W0:Y:S02]  /*00c0*/  LDG.E R0, desc[UR4][R2.64] ;  /* 0x0000000402007981 */ /* 0x002e24000c1e1900 */
[----:B0-----:R-:W-:-:S05]  /*00d0*/  FFMA R5, R0, R4, R5 ;  /* 0x0000000400057223 */ /* 0x001fca0000000005 */
[----:B------:R-:W-:Y:S01]  /*00e0*/  STG.E desc[UR4][R2.64], R5 ;  /* 0x0000000502007986 */ /* 0x000fe2000c101904 */
[----:B------:R-:W-:Y:S05]  /*00f0*/  EXIT ;  /* 0x000000000000794d */ /* 0x000fea0003800000 */
.L_x_0:
[----:B------:R-:W-:-:S00]  /*0100*/  BRA `(.L_x_0) ;  /* 0xfffffffc00fc7947 */ /* 0x000fc0000383ffff */
[----:B------:R-:W-:-:S00]  /*0110*/  NOP ;  /* 0x0000000000007918 */ /* 0x000fc00000000000 */
        /* <DEDUP_REMOVED lines=14> */
.L_x_54:


//--------------------- .text._Z13PageRank_stepPiS_S_PfS0_ --------------------------
	.section	.text._Z13PageRank_stepPiS_S_PfS0_,"ax",@progbits
	.align	128
        .global         _Z13PageRank_stepPiS_S_PfS0_
        .type           _Z13PageRank_stepPiS_S_PfS0_,@function
        .size           _Z13PageRank_stepPiS_S_PfS0_,(.L_x_53 - _Z13PageRank_stepPiS_S_PfS0_)
        .other          _Z13PageRank_stepPiS_S_PfS0_,@"STO_CUDA_ENTRY STV_DEFAULT"
_Z13PageRank_stepPiS_S_PfS0_:
.text._Z13PageRank_stepPiS_S_PfS0_:
[----:B------:R-:W-:Y:S08]  /*0000*/  LDC R1, c[0x0][0x37c] ;  /* 0x0000df00ff017b82 */ /* 0x000ff00000000800 */
[----:B------:R-:W0:Y:S01]  /*0010*/  LDC.64 R2, c[0x0][0x380] ;  /* 0x0000e000ff027b82 */ /* 0x000e220000000a00 */
[----:B------:R-:W0:Y:S02]  /*0020*/  LDCU.64 UR4, c[0x0][0x358] ;  /* 0x00006b00ff0477ac */ /* 0x000e240008000a00 */
[----:B0-----:R-:W2:Y:S05]  /*0030*/  LDG.E R2, desc[UR4][R2.64] ;  /* 0x0000000402027981 */ /* 0x001eaa000c1e1900 */
[----:B------:R-:W0:Y:S01]  /*0040*/  S2UR UR6, SR_CTAID.X ;  /* 0x00000000000679c3 */ /* 0x000e220000002500 */
[----:B------:R-:W0:Y:S07]  /*0050*/  S2R R0, SR_TID.X ;  /* 0x0000000000007919 */ /* 0x000e2e0000002100 */
[----:B------:R-:W0:Y:S02]  /*0060*/  LDC R5, c[0x0][0x360] ;  /* 0x0000d800ff057b82 */ /* 0x000e240000000800 */
[----:B0-----:R-:W-:-:S05]  /*0070*/  IMAD R5, R5, UR6, R0 ;  /* 0x0000000605057c24 */ /* 0x001fca000f8e0200 */
[----:B--2---:R-:W-:-:S13]  /*0080*/  ISETP.GE.AND P0, PT, R5, R2, PT ;  /* 0x000000020500720c */ /* 0x004fda0003f06270 */
[----:B------:R-:W-:Y:S05]  /*0090*/  @P0 EXIT ;  /* 0x000000000000094d */ /* 0x000fea0003800000 */
[----:B------:R-:W0:Y:S08]  /*00a0*/  LDC.64 R8, c[0x0][0x380] ;  /* 0x0000e000ff087b82 */ /* 0x000e300000000a00 */
[----:B------:R-:W1:Y:S01]  /*00b0*/  LDC.64 R10, c[0x0][0x398] ;  /* 0x0000e600ff0a7b82 */ /* 0x000e620000000a00 */
[----:B0-----:R-:W-:-:S07]  /*00c0*/  IMAD.WIDE R8, R5, 0x4, R8 ;  /* 0x0000000405087825 */ /* 0x001fce00078e0208 */
[----:B------:R-:W0:Y:S01]  /*00d0*/  LDC.64 R4, c[0x0][0x388] ;  /* 0x0000e200ff047b82 */ /* 0x000e220000000a00 */
[----:B------:R-:W0:Y:S02]  /*00e0*/  LDG.E R9, desc[UR4][R8.64+0x4] ;  /* 0x0000040408097981 */ /* 0x000e24000c1e1900 */
[----:B0-----:R-:W-:-:S05]  /*00f0*/  IMAD.WIDE R4, R9, 0x4, R4 ;  /* 0x0000000409047825 */ /* 0x001fca00078e0204 */
[----:B------:R-:W2:Y:S04]  /*0100*/  LDG.E R7, desc[UR4][R4.64+0x4] ;  /* 0x0000040404077981 */ /* 0x000ea8000c1e1900 */
[----:B------:R-:W2:Y:S01]  /*0110*/  LDG.E R2, desc[UR4][R4.64] ;  /* 0x0000000404027981 */ /* 0x000ea2000c1e1900 */
[----:B-1----:R-:W-:-:S05]  /*0120*/  IMAD.WIDE R10, R9, 0x4, R10 ;  /* 0x00000004090a7825 */ /* 0x002fca00078e020a */
[----:B------:R-:W3:Y:S01]  /*0130*/  LDG.E R0, desc[UR4][R10.64] ;  /* 0x000000040a007981 */ /* 0x000ee2000c1e1900 */
[----:B------:R-:W-:Y:S01]  /*0140*/  BSSY.RECONVERGENT B0, `(.L_x_1) ;  /* 0x000000e000007945 */ /* 0x000fe20003800200 */
[----:B--2---:R-:W-:-:S05]  /*0150*/  IMAD.IADD R3, R7, 0x1, -R2 ;  /* 0x0000000107037824 */ /* 0x004fca00078e0a02 */
[----:B------:R-:W-:-:S04]  /*0160*/  I2FP.F32.S32 R3, R3 ;  /* 0x0000000300037245 */ /* 0x000fc80000201400 */
[----:B------:R-:W0:Y:S08]  /*0170*/  MUFU.RCP R6, R3 ;  /* 0x0000000300067308 */ /* 0x000e300000001000 */
[----:B---3--:R-:W1:Y:S01]  /*0180*/  FCHK P0, R0, R3 ;  /* 0x0000000300007302 */ /* 0x008e620000000000 */
[----:B0-----:R-:W-:-:S04]  /*0190*/  FFMA R9, -R3, R6, 1 ;  /* 0x3f80000003097423 */ /* 0x001fc80000000106 */
[----:B------:R-:W-:-:S04]  /*01a0*/  FFMA R9, R6, R9, R6 ;  /* 0x0000000906097223 */ /* 0x000fc80000000006 */
[----:B------:R-:W-:-:S04]  /*01b0*/  FFMA R6, R0, R9, RZ ;  /* 0x0000000900067223 */ /* 0x000fc800000000ff */
[----:B------:R-:W-:-:S04]  /*01c0*/  FFMA R8, -R3, R6, R0 ;  /* 0x0000000603087223 */ /* 0x000fc80000000100 */
[----:B------:R-:W-:Y:S01]  /*01d0*/  FFMA R15, R9, R8, R6 ;  /* 0x00000008090f7223 */ /* 0x000fe20000000006 */
[----:B-1----:R-:W-:Y:S06]  /*01e0*/  @!P0 BRA `(.L_x_2) ;  /* 0x00000000000c8947 */ /* 0x002fec0003800000 */
[----:B------:R-:W-:-:S07]  /*01f0*/  MOV R6, 0x210 ;  /* 0x0000021000067802 */ /* 0x000fce0000000f00 */
[----:B------:R-:W-:Y:S05]  /*0200*/  CALL.REL.NOINC `($__internal_0_$__cuda_sm3x_div_rn_noftz_f32_slowpath) ;  /* 0x00000000004c7944 */ /* 0x000fea0003c00000 */
[----:B------:R-:W-:-:S07]  /*0210*/  IMAD.MOV.U32 R15, RZ, RZ, R0 ;  /* 0x000000ffff0f7224 */ /* 0x000fce00078e0000 */
.L_x_2:
[----:B------:R-:W-:Y:S05]  /*0220*/  BSYNC.RECONVERGENT B0 ;  /* 0x0000000000007941 */ /* 0x000fea0003800200 */
.L_x_1:
[----:B------:R-:W-:-:S13]  /*0230*/  ISETP.GT.AND P0, PT, R7, R2, PT ;  /* 0x000000020700720c */ /* 0x000fda0003f04270 */
[----:B------:R-:W-:Y:S05]  /*0240*/  @!P0 EXIT ;  /* 0x000000000000894d */ /* 0x000fea0003800000 */
[----:B------:R-:W0:Y:S01]  /*0250*/  LDC.64 R10, c[0x0][0x390] ;  /* 0x0000e400ff0a7b82 */ /* 0x000e220000000a00 */
[----:B------:R-:W-:-:S07]  /*0260*/  IMAD.MOV.U32 R3, RZ, RZ, RZ ;  /* 0x000000ffff037224 */ /* 0x000fce00078e00ff */
[----:B------:R-:W1:Y:S02]  /*0270*/  LDC.64 R12, c[0x0][0x3a0] ;  /* 0x0000e800ff0c7b82 */ /* 0x000e640000000a00 */
.L_x_3:
[----:B------:R-:W-:-:S04]  /*0280*/  IMAD.IADD R7, R3, 0x1, R2 ;  /* 0x0000000103077824 */ /* 0x000fc800078e0202 */
[----:B0-----:R-:W-:-:S06]  /*0290*/  IMAD.WIDE R6, R7, 0x4, R10 ;  /* 0x0000000407067825 */ /* 0x001fcc00078e020a */
[----:B------:R-:W1:Y:S02]  /*02a0*/  LDG.E R7, desc[UR4][R6.64] ;  /* 0x0000000406077981 */ /* 0x000e64000c1e1900 */
[----:B-1----:R-:W-:-:S05]  /*02b0*/  IMAD.WIDE R8, R7, 0x4, R12 ;  /* 0x0000000407087825 */ /* 0x002fca00078e020c */
[----:B------:R2:W-:Y:S04]  /*02c0*/  REDG.E.ADD.F32.FTZ.RN.STRONG.GPU desc[UR4][R8.64], R15 ;  /* 0x0000000f080079a6 */ /* 0x0005e8000c12f304 */
[----:B------:R-:W3:Y:S04]  /*02d0*/  LDG.E R17, desc[UR4][R4.64+0x4] ;  /* 0x0000040404117981 */ /* 0x000ee8000c1e1900 */
[----:B------:R-:W3:Y:S01]  /*02e0*/  LDG.E R2, desc[UR4][R4.64] ;  /* 0x0000000404027981 */ /* 0x000ee2000c1e1900 */
[----:B------:R-:W-:Y:S02]  /*02f0*/  VIADD R3, R3, 0x1 ;  /* 0x0000000103037836 */ /* 0x000fe40000000000 */
[----:B---3--:R-:W-:-:S05]  /*0300*/  IMAD.IADD R0, R17, 0x1, -R2 ;  /* 0x0000000111007824 */ /* 0x008fca00078e0a02 */
[----:B------:R-:W-:-:S13]  /*0310*/  ISETP.GE.AND P0, PT, R3, R0, PT ;  /* 0x000000000300720c */ /* 0x000fda0003f06270 */
[----:B--2---:R-:W-:Y:S05]  /*0320*/  @!P0 BRA `(.L_x_3) ;  /* 0xfffffffc00d48947 */ /* 0x004fea000383ffff */
[----:B------:R-:W-:Y:S05]  /*0330*/  EXIT ;  /* 0x000000000000794d */ /* 0x000fea0003800000 */
        .weak           $__internal_0_$__cuda_sm3x_div_rn_noftz_f32_slowpath
        .type           $__internal_0_$__cuda_sm3x_div_rn_noftz_f32_slowpath,@function
        .size           $__internal_0_$__cuda_sm3x_div_rn_noftz_f32_slowpath,(.L_x_53 - $__internal_0_$__cuda_sm3x_div_rn_noftz_f32_slowpath)
$__internal_0_$__cuda_sm3x_div_rn_noftz_f32_slowpath:
[--C-:B------:R-:W-:Y:S01]  /*0340*/  SHF.R.U32.HI R9, RZ, 0x17, R3.reuse ;  /* 0x00000017ff097819 */ /* 0x100fe20000011603 */
[----:B------:R-:W-:Y:S01]  /*0350*/  BSSY.RECONVERGENT B1, `(.L_x_4) ;  /* 0x0000064000017945 */ /* 0x000fe20003800200 */
[--C-:B------:R-:W-:Y:S01]  /*0360*/  SHF.R.U32.HI R8, RZ, 0x17, R0.reuse ;  /* 0x00000017ff087819 */ /* 0x100fe20000011600 */
[----:B------:R-:W-:Y:S01]  /*0370*/  IMAD.MOV.U32 R11, RZ, RZ, R0 ;  /* 0x000000ffff0b7224 */ /* 0x000fe200078e0000 */
[----:B------:R-:W-:Y:S01]  /*0380*/  LOP3.LUT R9, R9, 0xff, RZ, 0xc0, !PT ;  /* 0x000000ff09097812 */ /* 0x000fe200078ec0ff */
[----:B------:R-:W-:Y:S01]  /*0390*/  IMAD.MOV.U32 R12, RZ, RZ, R3 ;  /* 0x000000ffff0c7224 */ /* 0x000fe200078e0003 */
[----:B------:R-:W-:-:S03]  /*03a0*/  LOP3.LUT R10, R8, 0xff, RZ, 0xc0, !PT ;  /* 0x000000ff080a7812 */ /* 0x000fc600078ec0ff */
[----:B------:R-:W-:Y:S02]  /*03b0*/  VIADD R14, R9, 0xffffffff ;  /* 0xffffffff090e7836 */ /* 0x000fe40000000000 */
[----:B------:R-:W-:-:S03]  /*03c0*/  VIADD R13, R10, 0xffffffff ;  /* 0xffffffff0a0d7836 */ /* 0x000fc60000000000 */
[----:B------:R-:W-:-:S04]  /*03d0*/  ISETP.GT.U32.AND P0, PT, R14, 0xfd, PT ;  /* 0x000000fd0e00780c */ /* 0x000fc80003f04070 */
[----:B------:R-:W-:-:S13]  /*03e0*/  ISETP.GT.U32.OR P0, PT, R13, 0xfd, P0 ;  /* 0x000000fd0d00780c */ /* 0x000fda0000704470 */
[----:B------:R-:W-:Y:S01]  /*03f0*/  @!P0 IMAD.MOV.U32 R8, RZ, RZ, RZ ;  /* 0x000000ffff088224 */ /* 0x000fe200078e00ff */
[----:B------:R-:W-:Y:S06]  /*0400*/  @!P0 BRA `(.L_x_5) ;  /* 0x00000000005c8947 */ /* 0x000fec0003800000 */
[----:B------:R-:W-:Y:S02]  /*0410*/  FSETP.GTU.FTZ.AND P0, PT, |R0|, +INF , PT ;  /* 0x7f8000000000780b */ /* 0x000fe40003f1c200 */
[----:B------:R-:W-:-:S04]  /*0420*/  FSETP.GTU.FTZ.AND P1, PT, |R3|, +INF , PT ;  /* 0x7f8000000300780b */ /* 0x000fc80003f3c200 */
[----:B------:R-:W-:-:S13]  /*0430*/  PLOP3.LUT P0, PT, P0, P1, PT, 0xf8, 0x8f ;  /* 0x00000000008f781c */ /* 0x000fda0000703f70 */
[----:B------:R-:W-:Y:S05]  /*0440*/  @P0 BRA `(.L_x_6) ;  /* 0x00000004004c0947 */ /* 0x000fea0003800000 */
[----:B------:R-:W-:-:S13]  /*0450*/  LOP3.LUT P0, RZ, R12, 0x7fffffff, R11, 0xc8, !PT ;  /* 0x7fffffff0cff7812 */ /* 0x000fda000780c80b */
[----:B------:R-:W-:Y:S05]  /*0460*/  @!P0 BRA `(.L_x_7) ;  /* 0x00000004003c8947 */ /* 0x000fea0003800000 */
[C---:B------:R-:W-:Y:S02]  /*0470*/  FSETP.NEU.FTZ.AND P2, PT, |R0|.reuse, +INF , PT ;  /* 0x7f8000000000780b */ /* 0x040fe40003f5d200 */
[----:B------:R-:W-:Y:S02]  /*0480*/  FSETP.NEU.FTZ.AND P1, PT, |R3|, +INF , PT ;  /* 0x7f8000000300780b */ /* 0x000fe40003f3d200 */
[----:B------:R-:W-:-:S11]  /*0490*/  FSETP.NEU.FTZ.AND P0, PT, |R0|, +INF , PT ;  /* 0x7f8000000000780b */ /* 0x000fd60003f1d200 */
[----:B------:R-:W-:Y:S05]  /*04a0*/  @!P1 BRA !P2, `(.L_x_7) ;  /* 0x00000004002c9947 */ /* 0x000fea0005000000 */
[----:B------:R-:W-:-:S04]  /*04b0*/  LOP3.LUT P2, RZ, R11, 0x7fffffff, RZ, 0xc0, !PT ;  /* 0x7fffffff0bff7812 */ /* 0x000fc8000784c0ff */
[----:B------:R-:W-:-:S13]  /*04c0*/  PLOP3.LUT P1, PT, P1, P2, PT, 0x2f, 0xf2 ;  /* 0x0000000000f2781c */ /* 0x000fda0000f24577 */
[----:B------:R-:W-:Y:S05]  /*04d0*/  @P1 BRA `(.L_x_8) ;  /* 0x0000000400181947 */ /* 0x000fea0003800000 */
[----:B------:R-:W-:-:S04]  /*04e0*/  LOP3.LUT P1, RZ, R12, 0x7fffffff, RZ, 0xc0, !PT ;  /* 0x7fffffff0cff7812 */ /* 0x000fc8000782c0ff */
[----:B------:R-:W-:-:S13]  /*04f0*/  PLOP3.LUT P0, PT, P0, P1, PT, 0x2f, 0xf2 ;  /* 0x0000000000f2781c */ /* 0x000fda0000702577 */
[----:B------:R-:W-:Y:S05]  /*0500*/  @P0 BRA `(.L_x_9) ;  /* 0x0000000400000947 */ /* 0x000fea0003800000 */
[----:B------:R-:W-:Y:S02]  /*0510*/  ISETP.GE.AND P0, PT, R13, RZ, PT ;  /* 0x000000ff0d00720c */ /* 0x000fe40003f06270 */
[----:B------:R-:W-:-:S11]  /*0520*/  ISETP.GE.AND P1, PT, R14, RZ, PT ;  /* 0x000000ff0e00720c */ /* 0x000fd60003f26270 */
[----:B------:R-:W-:Y:S02]  /*0530*/  @P0 IMAD.MOV.U32 R8, RZ, RZ, RZ ;  /* 0x000000ffff080224 */ /* 0x000fe400078e00ff */
[----:B------:R-:W-:Y:S01]  /*0540*/  @!P0 FFMA R11, R0, 1.84467440737095516160e+19, RZ ;  /* 0x5f800000000b8823 */ /* 0x000fe200000000ff */
[----:B------:R-:W-:Y:S02]  /*0550*/  @!P0 IMAD.MOV.U32 R8, RZ, RZ, -0x40 ;  /* 0xffffffc0ff088424 */ /* 0x000fe400078e00ff */
[----:B------:R-:W-:Y:S02]  /*0560*/  @!P1 FFMA R12, R3, 1.84467440737095516160e+19, RZ ;  /* 0x5f800000030c9823 */ /* 0x000fe400000000ff */
[----:B------:R-:W-:-:S07]  /*0570*/  @!P1 VIADD R8, R8, 0x40 ;  /* 0x0000004008089836 */ /* 0x000fce0000000000 */
.L_x_5:
[----:B------:R-:W-:Y:S01]  /*0580*/  LEA R3, R9, 0xc0800000, 0x17 ;  /* 0xc080000009037811 */ /* 0x000fe200078eb8ff */
[----:B------:R-:W-:Y:S01]  /*0590*/  VIADD R10, R10, 0xffffff81 ;  /* 0xffffff810a0a7836 */ /* 0x000fe20000000000 */
[----:B------:R-:W-:Y:S03]  /*05a0*/  BSSY.RECONVERGENT B2, `(.L_x_10) ;  /* 0x0000035000027945 */ /* 0x000fe60003800200 */
[----:B------:R-:W-:Y:S01]  /*05b0*/  IMAD.IADD R3, R12, 0x1, -R3 ;  /* 0x000000010c037824 */ /* 0x000fe200078e0a03 */
[C---:B------:R-:W-:Y:S01]  /*05c0*/  IADD3 R9, PT, PT, R10.reuse, 0x7f, -R9 ;  /* 0x0000007f0a097810 */ /* 0x040fe20007ffe809 */
[----:B------:R-:W-:Y:S02]  /*05d0*/  IMAD R0, R10, -0x800000, R11 ;  /* 0xff8000000a007824 */ /* 0x000fe400078e020b */
[----:B------:R-:W0:Y:S01]  /*05e0*/  MUFU.RCP R12, R3 ;  /* 0x00000003000c7308 */ /* 0x000e220000001000 */
[----:B------:R-:W-:Y:S01]  /*05f0*/  FADD.FTZ R13, -R3, -RZ ;  /* 0x800000ff030d7221 */ /* 0x000fe20000010100 */
[----:B------:R-:W-:-:S03]  /*0600*/  IMAD.IADD R9, R9, 0x1, R8 ;  /* 0x0000000109097824 */ /* 0x000fc600078e0208 */
[----:B0-----:R-:W-:-:S04]  /*0610*/  FFMA R15, R12, R13, 1 ;  /* 0x3f8000000c0f7423 */ /* 0x001fc8000000000d */
[----:B------:R-:W-:-:S04]  /*0620*/  FFMA R14, R12, R15, R12 ;  /* 0x0000000f0c0e7223 */ /* 0x000fc8000000000c */
[----:B------:R-:W-:-:S04]  /*0630*/  FFMA R11, R0, R14, RZ ;  /* 0x0000000e000b7223 */ /* 0x000fc800000000ff */
[----:B------:R-:W-:-:S04]  /*0640*/  FFMA R12, R13, R11, R0 ;  /* 0x0000000b0d0c7223 */ /* 0x000fc80000000000 */
[----:B------:R-:W-:-:S04]  /*0650*/  FFMA R11, R14, R12, R11 ;  /* 0x0000000c0e0b7223 */ /* 0x000fc8000000000b */
[----:B------:R-:W-:-:S04]  /*0660*/  FFMA R12, R13, R11, R0 ;  /* 0x0000000b0d0c7223 */ /* 0x000fc80000000000 */
[----:B------:R-:W-:-:S05]  /*0670*/  FFMA R0, R14, R12, R11 ;  /* 0x0000000c0e007223 */ /* 0x000fca000000000b */
[----:B------:R-:W-:-:S04]  /*0680*/  SHF.R.U32.HI R3, RZ, 0x17, R0 ;  /* 0x00000017ff037819 */ /* 0x000fc80000011600 */
[----:B------:R-:W-:-:S05]  /*0690*/  LOP3.LUT R3, R3, 0xff, RZ, 0xc0, !PT ;  /* 0x000000ff03037812 */ /* 0x000fca00078ec0ff */
[----:B------:R-:W-:-:S04]  /*06a0*/  IMAD.IADD R13, R3, 0x1, R9 ;  /* 0x00000001030d7824 */ /* 0x000fc800078e0209 */
[----:B------:R-:W-:-:S05]  /*06b0*/  VIADD R3, R13, 0xffffffff ;  /* 0xffffffff0d037836 */ /* 0x000fca0000000000 */
[----:B------:R-:W-:-:S13]  /*06c0*/  ISETP.GE.U32.AND P0, PT, R3, 0xfe, PT ;  /* 0x000000fe0300780c */ /* 0x000fda0003f06070 */
[----:B------:R-:W-:Y:S05]  /*06d0*/  @!P0 BRA `(.L_x_11) ;  /* 0x0000000000808947 */ /* 0x000fea0003800000 */
[----:B------:R-:W-:-:S13]  /*06e0*/  ISETP.GT.AND P0, PT, R13, 0xfe, PT ;  /* 0x000000fe0d00780c */ /* 0x000fda0003f04270 */
[----:B------:R-:W-:Y:S05]  /*06f0*/  @P0 BRA `(.L_x_12) ;  /* 0x00000000006c0947 */ /* 0x000fea0003800000 */
[----:B------:R-:W-:-:S13]  /*0700*/  ISETP.GE.AND P0, PT, R13, 0x1, PT ;  /* 0x000000010d00780c */ /* 0x000fda0003f06270 */
[----:B------:R-:W-:Y:S05]  /*0710*/  @P0 BRA `(.L_x_13) ;  /* 0x0000000000740947 */ /* 0x000fea0003800000 */
[----:B------:R-:W-:Y:S02]  /*0720*/  ISETP.GE.AND P0, PT, R13, -0x18, PT ;  /* 0xffffffe80d00780c */ /* 0x000fe40003f06270 */
[----:B------:R-:W-:-:S11]  /*0730*/  LOP3.LUT R0, R0, 0x80000000, RZ, 0xc0, !PT ;  /* 0x8000000000007812 */ /* 0x000fd600078ec0ff */
[----:B------:R-:W-:Y:S05]  /*0740*/  @!P0 BRA `(.L_x_13) ;  /* 0x0000000000688947 */ /* 0x000fea0003800000 */
[CCC-:B------:R-:W-:Y:S01]  /*0750*/  FFMA.RZ R3, R14.reuse, R12.reuse, R11.reuse ;  /* 0x0000000c0e037223 */ /* 0x1c0fe2000000c00b */
[C---:B------:R-:W-:Y:S02]  /*0760*/  VIADD R10, R13.reuse, 0x20 ;  /* 0x000000200d0a7836 */ /* 0x040fe40000000000 */
[CCC-:B------:R-:W-:Y:S01]  /*0770*/  FFMA.RM R8, R14.reuse, R12.reuse, R11.reuse ;  /* 0x0000000c0e087223 */ /* 0x1c0fe2000000400b */
[----:B------:R-:W-:Y:S02]  /*0780*/  ISETP.NE.AND P2, PT, R13, RZ, PT ;  /* 0x000000ff0d00720c */ /* 0x000fe40003f45270 */
[----:B------:R-:W-:Y:S01]  /*0790*/  LOP3.LUT R9, R3, 0x7fffff, RZ, 0xc0, !PT ;  /* 0x007fffff03097812 */ /* 0x000fe200078ec0ff */
[----:B------:R-:W-:Y:S01]  /*07a0*/  FFMA.RP R3, R14, R12, R11 ;  /* 0x0000000c0e037223 */ /* 0x000fe2000000800b */
[----:B------:R-:W-:Y:S01]  /*07b0*/  IMAD.MOV R11, RZ, RZ, -R13 ;  /* 0x000000ffff0b7224 */ /* 0x000fe200078e0a0d */
[----:B------:R-:W-:Y:S02]  /*07c0*/  ISETP.NE.AND P1, PT, R13, RZ, PT ;  /* 0x000000ff0d00720c */ /* 0x000fe40003f25270 */
[----:B------:R-:W-:-:S02]  /*07d0*/  LOP3.LUT R9, R9, 0x800000, RZ, 0xfc, !PT ;  /* 0x0080000009097812 */ /* 0x000fc400078efcff */
[----:B------:R-:W-:Y:S02]  /*07e0*/  FSETP.NEU.FTZ.AND P0, PT, R3, R8, PT ;  /* 0x000000080300720b */ /* 0x000fe40003f1d000 */
[----:B------:R-:W-:Y:S02]  /*07f0*/  SHF.L.U32 R10, R9, R10, RZ ;  /* 0x0000000a090a7219 */ /* 0x000fe400000006ff */
[----:B------:R-:W-:Y:S02]  /*0800*/  SEL R8, R11, RZ, P2 ;  /* 0x000000ff0b087207 */ /* 0x000fe40001000000 */
[----:B------:R-:W-:Y:S02]  /*0810*/  ISETP.NE.AND P1, PT, R10, RZ, P1 ;  /* 0x000000ff0a00720c */ /* 0x000fe40000f25270 */
[----:B------:R-:W-:Y:S02]  /*0820*/  SHF.R.U32.HI R8, RZ, R8, R9 ;  /* 0x00000008ff087219 */ /* 0x000fe40000011609 */
[----:B------:R-:W-:-:S02]  /*0830*/  PLOP3.LUT P0, PT, P0, P1, PT, 0xf8, 0x8f ;  /* 0x00000000008f781c */ /* 0x000fc40000703f70 */
[----:B------:R-:W-:Y:S02]  /*0840*/  SHF.R.U32.HI R10, RZ, 0x1, R8 ;  /* 0x00000001ff0a7819 */ /* 0x000fe40000011608 */
[----:B------:R-:W-:-:S04]  /*0850*/  SEL R3, RZ, 0x1, !P0 ;  /* 0x00000001ff037807 */ /* 0x000fc80004000000 */
[----:B------:R-:W-:-:S04]  /*0860*/  LOP3.LUT R3, R3, 0x1, R10, 0xf8, !PT ;  /* 0x0000000103037812 */ /* 0x000fc800078ef80a */
[----:B------:R-:W-:-:S05]  /*0870*/  LOP3.LUT R3, R3, R8, RZ, 0xc0, !PT ;  /* 0x0000000803037212 */ /* 0x000fca00078ec0ff */
[----:B------:R-:W-:-:S05]  /*0880*/  IMAD.IADD R3, R10, 0x1, R3 ;  /* 0x000000010a037824 */ /* 0x000fca00078e0203 */
[----:B------:R-:W-:Y:S01]  /*0890*/  LOP3.LUT R0, R3, R0, RZ, 0xfc, !PT ;  /* 0x0000000003007212 */ /* 0x000fe200078efcff */
[----:B------:R-:W-:Y:S06]  /*08a0*/  BRA `(.L_x_13) ;  /* 0x0000000000107947 */ /* 0x000fec0003800000 */
.L_x_12:
[----:B------:R-:W-:-:S04]  /*08b0*/  LOP3.LUT R0, R0, 0x80000000, RZ, 0xc0, !PT ;  /* 0x8000000000007812 */ /* 0x000fc800078ec0ff */
[----:B------:R-:W-:Y:S01]  /*08c0*/  LOP3.LUT R0, R0, 0x7f800000, RZ, 0xfc, !PT ;  /* 0x7f80000000007812 */ /* 0x000fe200078efcff */
[----:B------:R-:W-:Y:S06]  /*08d0*/  BRA `(.L_x_13) ;  /* 0x0000000000047947 */ /* 0x000fec0003800000 */
.L_x_11:
[----:B------:R-:W-:-:S07]  /*08e0*/  IMAD R0, R9, 0x800000, R0 ;  /* 0x0080000009007824 */ /* 0x000fce00078e0200 */
.L_x_13:
[----:B------:R-:W-:Y:S05]  /*08f0*/  BSYNC.RECONVERGENT B2 ;  /* 0x0000000000027941 */ /* 0x000fea0003800200 */
.L_x_10:
[----:B------:R-:W-:Y:S05]  /*0900*/  BRA `(.L_x_14) ;  /* 0x0000000000207947 */ /* 0x000fea0003800000 */
.L_x_9:
[----:B------:R-:W-:-:S04]  /*0910*/  LOP3.LUT R0, R12, 0x80000000, R11, 0x48, !PT ;  /* 0x800000000c007812 */ /* 0x000fc800078e480b */
[----:B------:R-:W-:Y:S01]  /*0920*/  LOP3.LUT R0, R0, 0x7f800000, RZ, 0xfc, !PT ;  /* 0x7f80000000007812 */ /* 0x000fe200078efcff */
[----:B------:R-:W-:Y:S06]  /*0930*/  BRA `(.L_x_14) ;  /* 0x0000000000147947 */ /* 0x000fec0003800000 */
.L_x_8:
[----:B------:R-:W-:Y:S01]  /*0940*/  LOP3.LUT R0, R12, 0x80000000, R11, 0x48, !PT ;  /* 0x800000000c007812 */ /* 0x000fe200078e480b */
[----:B------:R-:W-:Y:S06]  /*0950*/  BRA `(.L_x_14) ;  /* 0x00000000000c7947 */ /* 0x000fec0003800000 */
.L_x_7:
[----:B------:R-:W0:Y:S01]  /*0960*/  MUFU.RSQ R0, -QNAN ;  /* 0xffc0000000007908 */ /* 0x000e220000001400 */
[----:B------:R-:W-:Y:S05]  /*0970*/  BRA `(.L_x_14) ;  /* 0x0000000000047947 */ /* 0x000fea0003800000 */
.L_x_6:
[----:B------:R-:W-:-:S07]  /*0980*/  FADD.FTZ R0, R0, R3 ;  /* 0x0000000300007221 */ /* 0x000fce0000010000 */
.L_x_14:
[----:B------:R-:W-:Y:S05]  /*0990*/  BSYNC.RECONVERGENT B1 ;  /* 0x0000000000017941 */ /* 0x000fea0003800200 */
.L_x_4:
[----:B------:R-:W-:Y:S02]  /*09a0*/  IMAD.MOV.U32 R8, RZ, RZ, R6 ;  /* 0x000000ffff087224 */ /* 0x000fe400078e0006 */
[----:B------:R-:W-:-:S04]  /*09b0*/  IMAD.MOV.U32 R9, RZ, RZ, 0x0 ;  /* 0x00000000ff097424 */ /* 0x000fc800078e00ff */
[----:B0-----:R-:W-:Y:S05]  /*09c0*/  RET.REL.NODEC R8 `(_Z13PageRank_stepPiS_S_PfS0_) ;  /* 0xfffffff4088c7950 */ /* 0x001fea0003c3ffff */
.L_x_15:
        /* <DEDUP_REMOVED lines=11> */
.L_x_53:


//--------------------- .text._Z10init_floatiPff  --------------------------
	.section	.text._Z10init_floatiPff,"ax",@progbits
	.align	128
        .global         _Z10init_floatiPff
        .type           _Z10init_floatiPff,@function
        .size           _Z10init_floatiPff,(.L_x_56 - _Z10init_floatiPff)
        .other          _Z10init_floatiPff,@"STO_CUDA_ENTRY STV_DEFAULT"
_Z10init_floatiPff:
.text._Z10init_floatiPff:
        /* <DEDUP_REMOVED lines=9> */
[----:B------:R-:W1:Y:S07]  /*0090*/  LDCU.64 UR4, c[0x0][0x358] ;  /* 0x00006b00ff0477ac */ /* 0x000e6e0008000a00 */
[----:B------:R-:W1:Y:S01]  /*00a0*/  LDC R7, c[0x0][0x390] ;  /* 0x0000e400ff077b82 */ /* 0x000e620000000800 */
[----:B0-----:R-:W-:-:S05]  /*00b0*/  IMAD.WIDE R2, R5, 0x4, R2 ;  /* 0x0000000405027825 */ /* 0x001fca00078e0202 */
[----:B-1----:R-:W-:Y:S01]  /*00c0*/  STG.E desc[UR4][R2.64], R7 ;  /* 0x0000000702007986 */ /* 0x002fe2000c101904 */
[----:B------:R-:W-:Y:S05]  /*00d0*/  EXIT ;  /* 0x000000000000794d */ /* 0x000fea0003800000 */
.L_x_16:
        /* <DEDUP_REMOVED lines=10> */
.L_x_56:


//--------------------- .text._Z10init_indexiPi   --------------------------
	.section	.text._Z10init_indexiPi,"ax",@progbits
	.align	128
        .global         _Z10init_indexiPi
        .type           _Z10init_indexiPi,@function
        .size           _Z10init_indexiPi,(.L_x_57 - _Z10init_indexiPi)
        .other          _Z10init_indexiPi,@"STO_CUDA_ENTRY STV_DEFAULT"
_Z10init_indexiPi:
.text._Z10init_indexiPi:
        /* <DEDUP_REMOVED lines=10> */
[----:B0-----:R-:W-:-:S05]  /*00a0*/  IMAD.WIDE R2, R5, 0x4, R2 ;  /* 0x0000000405027825 */ /* 0x001fca00078e0202 */
[----:B-1----:R-:W-:Y:S01]  /*00b0*/  STG.E desc[UR4][R2.64+0x4], R5 ;  /* 0x0000040502007986 */ /* 0x002fe2000c101904 */
[----:B------:R-:W-:Y:S05]  /*00c0*/  EXIT ;  /* 0x000000000000794d */ /* 0x000fea0003800000 */
.L_x_17:
        /* <DEDUP_REMOVED lines=11> */
.L_x_57:


//--------------------- .text._Z9SSSP_stepPiS_S_S_S_S_S_S_S_ --------------------------
	.section	.text._Z9SSSP_stepPiS_S_S_S_S_S_S_S_,"ax",@progbits
	.align	128
        .global         _Z9SSSP_stepPiS_S_S_S_S_S_S_S_
        .type           _Z9SSSP_stepPiS_S_S_S_S_S_S_S_,@function
        .size           _Z9SSSP_stepPiS_S_S_S_S_S_S_S_,(.L_x_58 - _Z9SSSP_stepPiS_S_S_S_S_S_S_S_)
        .other          _Z9SSSP_stepPiS_S_S_S_S_S_S_S_,@"STO_CUDA_ENTRY STV_DEFAULT"
_Z9SSSP_stepPiS_S_S_S_S_S_S_S_:
.text._Z9SSSP_stepPiS_S_S_S_S_S_S_S_:
        /* <DEDUP_REMOVED lines=10> */
[----:B------:R-:W0:Y:S01]  /*00a0*/  LDC.64 R4, c[0x0][0x380] ;  /* 0x0000e000ff047b82 */ /* 0x000e220000000a00 */
[----:B------:R-:W1:Y:S07]  /*00b0*/  LDCU.64 UR6, c[0x0][0x3a8] ;  /* 0x00007500ff0677ac */ /* 0x000e6e0008000a00 */
[----:B------:R-:W2:Y:S01]  /*00c0*/  LDC.64 R2, c[0x0][0x390] ;  /* 0x0000e400ff027b82 */ /* 0x000ea20000000a00 */
[----:B0-----:R-:W-:-:S05]  /*00d0*/  IMAD.WIDE R4, R7, 0x4, R4 ;  /* 0x0000000407047825 */ /* 0x001fca00078e0204 */
[----:B------:R-:W2:Y:S02]  /*00e0*/  LDG.E R15, desc[UR4][R4.64+0x4] ;  /* 0x00000404040f7981 */ /* 0x000ea4000c1e1900 */
[----:B--2---:R-:W-:-:S05]  /*00f0*/  IMAD.WIDE R2, R15, 0x4, R2 ;  /* 0x000000040f027825 */ /* 0x004fca00078e0202 */
[----:B------:R-:W2:Y:S04]  /*0100*/  LDG.E R0, desc[UR4][R2.64+0x4] ;  /* 0x0000040402007981 */ /* 0x000ea8000c1e1900 */
[----:B------:R-:W2:Y:S01]  /*0110*/  LDG.E R17, desc[UR4][R2.64] ;  /* 0x0000000402117981 */ /* 0x000ea2000c1e1900 */
[----:B------:R-:W-:Y:S01]  /*0120*/  BSSY B0, `(.L_x_18) ;  /* 0x000002d000007945 */ /* 0x000fe20003800000 */
[----:B--2---:R-:W-:Y:S01]  /*0130*/  ISETP.GT.AND P0, PT, R0, R17, PT ;  /* 0x000000110000720c */ /* 0x004fe20003f04270 */
[----:B------:R-:W-:-:S12]  /*0140*/  IMAD.MOV.U32 R0, RZ, RZ, RZ ;  /* 0x000000ffff007224 */ /* 0x000fd800078e00ff */
[----:B-1----:R-:W-:Y:S05]  /*0150*/  @!P0 BRA `(.L_x_19) ;  /* 0x0000000000a48947 */ /* 0x002fea0003800000 */
[----:B------:R-:W0:Y:S01]  /*0160*/  LDC.64 R12, c[0x0][0x3b8] ;  /* 0x0000ee00ff0c7b82 */ /* 0x000e220000000a00 */
[----:B------:R-:W-:Y:S02]  /*0170*/  HFMA2 R0, -RZ, RZ, 0, 0 ;  /* 0x00000000ff007431 */ /* 0x000fe400000001ff */
[----:B------:R-:W-:-:S05]  /*0180*/  IMAD.MOV.U32 R14, RZ, RZ, RZ ;  /* 0x000000ffff0e7224 */ /* 0x000fca00078e00ff */
[----:B------:R-:W1:Y:S08]  /*0190*/  LDC.64 R4, c[0x0][0x398] ;  /* 0x0000e600ff047b82 */ /* 0x000e700000000a00 */
[----:B------:R-:W2:Y:S08]  /*01a0*/  LDC.64 R6, c[0x0][0x3a0] ;  /* 0x0000e800ff067b82 */ /* 0x000eb00000000a00 */
[----:B------:R-:W3:Y:S01]  /*01b0*/  LDC.64 R8, c[0x0][0x3c0] ;  /* 0x0000f000ff087b82 */ /* 0x000ee20000000a00 */
[----:B0-----:R-:W-:-:S04]  /*01c0*/  IMAD.WIDE R12, R15, 0x4, R12 ;  /* 0x000000040f0c7825 */ /* 0x001fc800078e020c */
[----:B------:R-:W-:-:S03]  /*01d0*/  IMAD.MOV.U32 R15, RZ, RZ, R17 ;  /* 0x000000ffff0f7224 */ /* 0x000fc600078e0011 */
[----:B------:R-:W0:Y:S04]  /*01e0*/  LDC.64 R10, c[0x0][0x3b0] ;  /* 0x0000ec00ff0a7b82 */ /* 0x000e280000000a00 */
.L_x_22:
[----:B------:R-:W-:Y:S01]  /*01f0*/  IMAD.IADD R21, R15, 0x1, R14 ;  /* 0x000000010f157824 */ /* 0x000fe200078e020e */
[----:B------:R-:W4:Y:S03]  /*0200*/  LDG.E R22, desc[UR4][R12.64] ;  /* 0x000000040c167981 */ /* 0x000f26000c1e1900 */
[----:B-1----:R-:W-:-:S06]  /*0210*/  IMAD.WIDE R18, R21, 0x4, R4 ;  /* 0x0000000415127825 */ /* 0x002fcc00078e0204 */
[----:B------:R-:W3:Y:S01]  /*0220*/  LDG.E R19, desc[UR4][R18.64] ;  /* 0x0000000412137981 */ /* 0x000ee2000c1e1900 */
[----:B--2---:R-:W-:-:S06]  /*0230*/  IMAD.WIDE R20, R21, 0x4, R6 ;  /* 0x0000000415147825 */ /* 0x004fcc00078e0206 */
[----:B------:R-:W4:Y:S01]  /*0240*/  LDG.E R21, desc[UR4][R20.64] ;  /* 0x0000000414157981 */ /* 0x000f22000c1e1900 */
[----:B---3--:R-:W-:-:S05]  /*0250*/  IMAD.WIDE R16, R19, 0x4, R8 ;  /* 0x0000000413107825 */ /* 0x008fca00078e0208 */
[----:B------:R-:W2:Y:S01]  /*0260*/  LDG.E R23, desc[UR4][R16.64] ;  /* 0x0000000410177981 */ /* 0x000ea2000c1e1900 */
[----:B----4-:R-:W-:Y:S01]  /*0270*/  IMAD.IADD R24, R22, 0x1, R21 ;  /* 0x0000000116187824 */ /* 0x010fe200078e0215 */
[----:B------:R-:W-:Y:S05]  /*0280*/  YIELD ;  /* 0x0000000000007946 */ /* 0x000fea0003800000 */
[----:B------:R-:W-:Y:S01]  /*0290*/  BSSY.RECONVERGENT B1, `(.L_x_20) ;  /* 0x0000010000017945 */ /* 0x000fe20003800200 */
[----:B--2---:R-:W-:-:S13]  /*02a0*/  ISETP.GE.AND P0, PT, R24, R23, PT ;  /* 0x000000171800720c */ /* 0x004fda0003f06270 */
[----:B------:R-:W-:Y:S05]  /*02b0*/  @P0 BRA `(.L_x_21) ;  /* 0x0000000000340947 */ /* 0x000fea0003800000 */
[----:B0-----:R-:W-:Y:S01]  /*02c0*/  IMAD.WIDE R20, R19, 0x4, R10 ;  /* 0x0000000413147825 */ /* 0x001fe200078e020a */
[----:B------:R-:W-:Y:S01]  /*02d0*/  MOV R26, RZ ;  /* 0x000000ff001a7202 */ /* 0x000fe20000000f00 */
[----:B------:R1:W-:Y:S02]  /*02e0*/  REDG.E.MIN.S32.STRONG.GPU desc[UR4][R16.64], R24 ;  /* 0x000000181000798e */ /* 0x0003e4000c92e304 */
[----:B------:R-:W-:-:S05]  /*02f0*/  IMAD.MOV.U32 R27, RZ, RZ, 0x1 ;  /* 0x00000001ff1b7424 */ /* 0x000fca00078e00ff */
[----:B------:R-:W2:Y:S04]  /*0300*/  ATOMG.E.CAS.STRONG.GPU PT, R20, [R20], R26, R27 ;  /* 0x0000001a141473a9 */ /* 0x000ea800001ee11b */
[----:B------:R-:W3:Y:S01]  /*0310*/  LDG.E R15, desc[UR4][R2.64] ;  /* 0x00000004020f7981 */ /* 0x000ee2000c1e1900 */
[----:B--2---:R-:W-:-:S13]  /*0320*/  ISETP.NE.AND P0, PT, R20, RZ, PT ;  /* 0x000000ff1400720c */ /* 0x004fda0003f05270 */
[----:B------:R-:W0:Y:S01]  /*0330*/  @!P0 LDC.64 R22, c[0x0][0x3a8] ;  /* 0x0000ea00ff168b82 */ /* 0x000e220000000a00 */
[----:B---3--:R-:W-:-:S04]  /*0340*/  @!P0 IMAD.IADD R25, R15, 0x1, R0 ;  /* 0x000000010f198824 */ /* 0x008fc800078e0200 */
[----:B0-----:R-:W-:-:S05]  /*0350*/  @!P0 IMAD.WIDE R22, R25, 0x4, R22 ;  /* 0x0000000419168825 */ /* 0x001fca00078e0216 */
[----:B------:R1:W-:Y:S04]  /*0360*/  @!P0 STG.E desc[UR4][R22.64], R19 ;  /* 0x0000001316008986 */ /* 0x0003e8000c101904 */
[----:B------:R1:W5:Y:S01]  /*0370*/  @!P0 LDG.E R15, desc[UR4][R2.64] ;  /* 0x00000004020f8981 */ /* 0x000362000c1e1900 */
[----:B------:R-:W-:-:S07]  /*0380*/  @!P0 VIADD R0, R0, 0x1 ;  /* 0x0000000100008836 */ /* 0x000fce0000000000 */
.L_x_21:
[----:B------:R-:W-:Y:S05]  /*0390*/  BSYNC.RECONVERGENT B1 ;  /* 0x0000000000017941 */ /* 0x000fea0003800200 */
.L_x_20:
[----:B-1----:R-:W2:Y:S01]  /*03a0*/  LDG.E R16, desc[UR4][R2.64+0x4] ;  /* 0x0000040402107981 */ /* 0x002ea2000c1e1900 */
[----:B------:R-:W-:Y:S01]  /*03b0*/  VIADD R14, R14, 0x1 ;  /* 0x000000010e0e7836 */ /* 0x000fe20000000000 */
[----:B--2--5:R-:W-:-:S04]  /*03c0*/  IADD3 R17, PT, PT, -R15, R16, RZ ;  /* 0x000000100f117210 */ /* 0x024fc80007ffe1ff */
[----:B------:R-:W-:-:S13]  /*03d0*/  ISETP.GE.AND P0, PT, R14, R17, PT ;  /* 0x000000110e00720c */ /* 0x000fda0003f06270 */
[----:B------:R-:W-:Y:S05]  /*03e0*/  @!P0 BRA `(.L_x_22) ;  /* 0xfffffffc00808947 */ /* 0x000fea000383ffff */
.L_x_19:
[----:B------:R-:W-:Y:S05]  /*03f0*/  BSYNC B0 ;  /* 0x0000000000007941 */ /* 0x000fea0003800000 */
.L_x_18:
[----:B------:R-:W1:Y:S01]  /*0400*/  LDC.64 R4, c[0x0][0x388] ;  /* 0x0000e200ff047b82 */ /* 0x000e620000000a00 */
[----:B------:R-:W-:-:S04]  /*0410*/  VOTE.ANY R6, PT, PT ;  /* 0x0000000000067806 */ /* 0x000fc800038e0100 */
[----:B------:R-:W-:Y:S02]  /*0420*/  ISETP.EQ.U32.AND P1, PT, R6, -0x1, PT ;  /* 0xffffffff0600780c */ /* 0x000fe40003f22070 */
[----:B------:R-:W-:-:S11]  /*0430*/  ISETP.GE.AND P0, PT, R0, 0x1, PT ;  /* 0x000000010000780c */ /* 0x000fd60003f06270 */
[----:B-1----:R1:W5:Y:S01]  /*0440*/  @!P1 ATOMG.E.ADD.STRONG.GPU PT, R9, desc[UR4][R4.64], R0 ;  /* 0x80000000040999a8 */ /* 0x00236200081ef104 */
[----:B------:R-:W-:Y:S05]  /*0450*/  @!P1 BRA `(.L_x_23) ;  /* 0x0000000000449947 */ /* 0x000fea0003800000 */
[----:B-----5:R-:W2:Y:S01]  /*0460*/  SHFL.UP P1, R9, R0, 0x1, RZ ;  /* 0x0420000000097989 */ /* 0x020ea200000200ff */
[----:B------:R-:W-:Y:S01]  /*0470*/  IMAD.MOV.U32 R7, RZ, RZ, R0 ;  /* 0x000000ffff077224 */ /* 0x000fe200078e0000 */
[----:B------:R-:W3:Y:S01]  /*0480*/  S2R R8, SR_LANEID ;  /* 0x0000000000087919 */ /* 0x000ee20000000000 */
[----:B--2---:R-:W-:-:S05]  /*0490*/  @P1 IMAD.IADD.U32 R7, R0, 0x1, R9 ;  /* 0x0000000100071824 */ /* 0x004fca00078e0009 */
[----:B------:R-:W2:Y:S01]  /*04a0*/  SHFL.UP P1, R6, R7, 0x2, RZ ;  /* 0x0440000007067989 */ /* 0x000ea200000200ff */
[----:B---3--:R-:W-:Y:S02]  /*04b0*/  ISETP.EQ.U32.AND P2, PT, R8, 0x1f, PT ;  /* 0x0000001f0800780c */ /* 0x008fe40003f42070 */
[----:B--2---:R-:W-:-:S05]  /*04c0*/  @P1 IADD3 R7, PT, PT, R7, R6, RZ ;  /* 0x0000000607071210 */ /* 0x004fca0007ffe0ff */
[----:B------:R-:W2:Y:S02]  /*04d0*/  SHFL.UP P1, R6, R7, 0x4, RZ ;  /* 0x0480000007067989 */ /* 0x000ea400000200ff */
[----:B--2---:R-:W-:-:S05]  /*04e0*/  @P1 IMAD.IADD.U32 R7, R7, 0x1, R6 ;  /* 0x0000000107071824 */ /* 0x004fca00078e0006 */
[----:B------:R-:W2:Y:S02]  /*04f0*/  SHFL.UP P1, R6, R7, 0x8, RZ ;  /* 0x0500000007067989 */ /* 0x000ea400000200ff */
[----:B--2---:R-:W-:-:S05]  /*0500*/  @P1 IMAD.IADD.U32 R7, R7, 0x1, R6 ;  /* 0x0000000107071824 */ /* 0x004fca00078e0006 */
[----:B------:R-:W2:Y:S02]  /*0510*/  SHFL.UP P1, R6, R7, 0x10, RZ ;  /* 0x0600000007067989 */ /* 0x000ea400000200ff */
[----:B--2---:R-:W-:-:S05]  /*0520*/  @P1 IADD3 R7, PT, PT, R7, R6, RZ ;  /* 0x0000000607071210 */ /* 0x004fca0007ffe0ff */
[----:B-1----:R-:W2:Y:S04]  /*0530*/  @P2 ATOMG.E.ADD.STRONG.GPU PT, R4, desc[UR4][R4.64], R7 ;  /* 0x80000007040429a8 */ /* 0x002ea800081ef104 */
[----:B------:R-:W-:Y:S04]  /*0540*/  SHFL.UP P1, R6, R7, 0x1, RZ ;  /* 0x0420000007067989 */ /* 0x000fe800000200ff */
[----:B--2---:R-:W1:Y:S02]  /*0550*/  SHFL.IDX PT, R9, R4, 0x1f, 0x1f ;  /* 0x03e01f0004097f89 */ /* 0x004e6400000e0000 */
[----:B-1----:R-:W-:-:S07]  /*0560*/  @P1 IMAD.IADD.U32 R9, R9, 0x1, R6 ;  /* 0x0000000109091824 */ /* 0x002fce00078e0006 */
.L_x_23:
[----:B------:R-:W-:Y:S05]  /*0570*/  @!P0 EXIT ;  /* 0x000000000000894d */ /* 0x000fea0003800000 */
[C---:B------:R-:W-:Y:S01]  /*0580*/  ISETP.GE.U32.AND P1, PT, R0.reuse, 0x4, PT ;  /* 0x000000040000780c */ /* 0x040fe20003f26070 */
[----:B------:R-:W-:Y:S01]  /*0590*/  BSSY.RECONVERGENT B0, `(.L_x_24) ;  /* 0x000002f000007945 */ /* 0x000fe20003800200 */
[----:B0-----:R-:W-:Y:S01]  /*05a0*/  LOP3.LUT R10, R0, 0x3, RZ, 0xc0, !PT ;  /* 0x00000003000a7812 */ /* 0x001fe200078ec0ff */
[----:B------:R-:W-:-:S03]  /*05b0*/  IMAD.MOV.U32 R8, RZ, RZ, RZ ;  /* 0x000000ffff087224 */ /* 0x000fc600078e00ff */
[----:B------:R-:W-:-:S07]  /*05c0*/  ISETP.NE.AND P0, PT, R10, RZ, PT ;  /* 0x000000ff0a00720c */ /* 0x000fce0003f05270 */
[----:B------:R-:W-:Y:S06]  /*05d0*/  @!P1 BRA `(.L_x_25) ;  /* 0x0000000000a89947 */ /* 0x000fec0003800000 */
[----:B------:R-:W0:Y:S01]  /*05e0*/  LDC.64 R6, c[0x0][0x388] ;  /* 0x0000e200ff067b82 */ /* 0x000e220000000a00 */
[----:B------:R-:W-:Y:S01]  /*05f0*/  LOP3.LUT R8, R0, 0x7ffffffc, RZ, 0xc0, !PT ;  /* 0x7ffffffc00087812 */ /* 0x000fe200078ec0ff */
[----:B-1----:R-:W-:Y:S02]  /*0600*/  HFMA2 R0, -RZ, RZ, 0, 0 ;  /* 0x00000000ff007431 */ /* 0x002fe400000001ff */
[----:B-----5:R-:W-:Y:S02]  /*0610*/  VIADD R11, R9, 0x1 ;  /* 0x00000001090b7836 */ /* 0x020fe40000000000 */
[----:B------:R-:W-:Y:S02]  /*0620*/  IMAD.MOV.U32 R14, RZ, RZ, RZ ;  /* 0x000000ffff0e7224 */ /* 0x000fe400078e00ff */
[----:B------:R-:W-:Y:S01]  /*0630*/  IMAD.MOV R15, RZ, RZ, -R8 ;  /* 0x000000ffff0f7224 */ /* 0x000fe200078e0a08 */
[----:B------:R-:W1:Y:S01]  /*0640*/  LDC.64 R4, c[0x0][0x3a8] ;  /* 0x0000ea00ff047b82 */ /* 0x000e620000000a00 */
[----:B0-----:R-:W-:-:S04]  /*0650*/  IADD3 R6, P1, PT, R6, 0x8, RZ ;  /* 0x0000000806067810 */ /* 0x001fc80007f3e0ff */
[----:B------:R-:W-:-:S09]  /*0660*/  IADD3.X R7, PT, PT, RZ, R7, RZ, P1, !PT ;  /* 0x00000007ff077210 */ /* 0x000fd20000ffe4ff */
.L_x_26:
[----:B0-----:R-:W2:Y:S02]  /*0670*/  LDG.E R13, desc[UR4][R2.64] ;  /* 0x00000004020d7981 */ /* 0x001ea4000c1e1900 */
[----:B--2---:R-:W-:-:S04]  /*0680*/  IMAD.IADD R13, R13, 0x1, R14 ;  /* 0x000000010d0d7824 */ /* 0x004fc800078e020e */
[----:B-1----:R-:W-:-:S06]  /*0690*/  IMAD.WIDE R16, R13, 0x4, R4 ;  /* 0x000000040d107825 */ /* 0x002fcc00078e0204 */
[----:B------:R-:W2:Y:S01]  /*06a0*/  LDG.E R17, desc[UR4][R16.64] ;  /* 0x0000000410117981 */ /* 0x000ea2000c1e1900 */
[----:B------:R-:W-:-:S05]  /*06b0*/  IMAD.WIDE R12, R11, 0x4, R6 ;  /* 0x000000040b0c7825 */ /* 0x000fca00078e0206 */
[----:B--2---:R0:W-:Y:S04]  /*06c0*/  STG.E desc[UR4][R12.64+-0x8], R17 ;  /* 0xfffff8110c007986 */ /* 0x0041e8000c101904 */
[----:B------:R-:W2:Y:S02]  /*06d0*/  LDG.E R19, desc[UR4][R2.64] ;  /* 0x0000000402137981 */ /* 0x000ea4000c1e1900 */
[----:B--2---:R-:W-:-:S04]  /*06e0*/  IADD3 R20, P1, PT, R19, R14, RZ ;  /* 0x0000000e13147210 */ /* 0x004fc80007f3e0ff */
[----:B------:R-:W-:Y:S02]  /*06f0*/  LEA.HI.X.SX32 R19, R19, R0, 0x1, P1 ;  /* 0x0000000013137211 */ /* 0x000fe400008f0eff */
[----:B------:R-:W-:-:S04]  /*0700*/  LEA R18, P1, R20, UR6, 0x2 ;  /* 0x0000000614127c11 */ /* 0x000fc8000f8210ff */
[----:B------:R-:W-:-:S06]  /*0710*/  LEA.HI.X R19, R20, UR7, R19, 0x2, P1 ;  /* 0x0000000714137c11 */ /* 0x000fcc00088f1413 */
[----:B------:R-:W2:Y:S04]  /*0720*/  LDG.E R19, desc[UR4][R18.64+0x4] ;  /* 0x0000040412137981 */ /* 0x000ea8000c1e1900 */
[----:B--2---:R1:W-:Y:S04]  /*0730*/  STG.E desc[UR4][R12.64+-0x4], R19 ;  /* 0xfffffc130c007986 */ /* 0x0043e8000c101904 */
[----:B------:R-:W2:Y:S02]  /*0740*/  LDG.E R21, desc[UR4][R2.64] ;  /* 0x0000000402157981 */ /* 0x000ea4000c1e1900 */
[----:B--2---:R-:W-:-:S04]  /*0750*/  IADD3 R20, P1, PT, R21, R14, RZ ;  /* 0x0000000e15147210 */ /* 0x004fc80007f3e0ff */
[----:B------:R-:W-:Y:S02]  /*0760*/  LEA.HI.X.SX32 R21, R21, R0, 0x1, P1 ;  /* 0x0000000015157211 */ /* 0x000fe400008f0eff */
[----:B------:R-:W-:-:S04]  /*0770*/  LEA R16, P1, R20, UR6, 0x2 ;  /* 0x0000000614107c11 */ /* 0x000fc8000f8210ff */
[----:B0-----:R-:W-:-:S06]  /*0780*/  LEA.HI.X R17, R20, UR7, R21, 0x2, P1 ;  /* 0x0000000714117c11 */ /* 0x001fcc00088f1415 */
[----:B------:R-:W2:Y:S04]  /*0790*/  LDG.E R17, desc[UR4][R16.64+0x8] ;  /* 0x0000080410117981 */ /* 0x000ea8000c1e1900 */
[----:B--2---:R0:W-:Y:S04]  /*07a0*/  STG.E desc[UR4][R12.64], R17 ;  /* 0x000000110c007986 */ /* 0x0041e8000c101904 */
[----:B------:R-:W2:Y:S02]  /*07b0*/  LDG.E R21, desc[UR4][R2.64] ;  /* 0x0000000402157981 */ /* 0x000ea4000c1e1900 */
[----:B--2---:R-:W-:-:S04]  /*07c0*/  IADD3 R20, P1, PT, R21, R14, RZ ;  /* 0x0000000e15147210 */ /* 0x004fc80007f3e0ff */
[----:B------:R-:W-:Y:S02]  /*07d0*/  LEA.HI.X.SX32 R21, R21, R0, 0x1, P1 ;  /* 0x0000000015157211 */ /* 0x000fe400008f0eff */
[----:B------:R-:W-:-:S04]  /*07e0*/  LEA R18, P1, R20, UR6, 0x2 ;  /* 0x0000000614127c11 */ /* 0x000fc8000f8210ff */
[----:B-1----:R-:W-:-:S06]  /*07f0*/  LEA.HI.X R19, R20, UR7, R21, 0x2, P1 ;  /* 0x0000000714137c11 */ /* 0x002fcc00088f1415 */
[----:B------:R-:W2:Y:S01]  /*0800*/  LDG.E R19, desc[UR4][R18.64+0xc] ;  /* 0x00000c0412137981 */ /* 0x000ea2000c1e1900 */
[----:B------:R-:W-:Y:S01]  /*0810*/  IADD3 R15, PT, PT, R15, 0x4, RZ ;  /* 0x000000040f0f7810 */ /* 0x000fe20007ffe0ff */
[----:B------:R-:W-:Y:S01]  /*0820*/  VIADD R11, R11, 0x4 ;  /* 0x000000040b0b7836 */ /* 0x000fe20000000000 */
[----:B------:R-:W-:Y:S02]  /*0830*/  IADD3 R14, P2, PT, R14, 0x4, RZ ;  /* 0x000000040e0e7810 */ /* 0x000fe40007f5e0ff */
[----:B------:R-:W-:-:S03]  /*0840*/  ISETP.NE.AND P1, PT, R15, RZ, PT ;  /* 0x000000ff0f00720c */ /* 0x000fc60003f25270 */
[----:B------:R-:W-:Y:S01]  /*0850*/  IMAD.X R0, RZ, RZ, R0, P2 ;  /* 0x000000ffff007224 */ /* 0x000fe200010e0600 */
[----:B--2---:R0:W-:Y:S09]  /*0860*/  STG.E desc[UR4][R12.64+0x4], R19 ;  /* 0x000004130c007986 */ /* 0x0041f2000c101904 */
[----:B------:R-:W-:Y:S05]  /*0870*/  @P1 BRA `(.L_x_26) ;  /* 0xfffffffc007c1947 */ /* 0x000fea000383ffff */
.L_x_25:
[----:B------:R-:W-:Y:S05]  /*0880*/  BSYNC.RECONVERGENT B0 ;  /* 0x0000000000007941 */ /* 0x000fea0003800200 */
.L_x_24:
[----:B------:R-:W-:Y:S05]  /*0890*/  @!P0 EXIT ;  /* 0x000000000000894d */ /* 0x000fea0003800000 */
[----:B------:R-:W2:Y:S01]  /*08a0*/  LDC.64 R14, c[0x0][0x3a8] ;  /* 0x0000ea00ff0e7b82 */ /* 0x000ea20000000a00 */
[----:B-----5:R-:W-:Y:S02]  /*08b0*/  IADD3 R9, PT, PT, R8, 0x1, R9 ;  /* 0x0000000108097810 */ /* 0x020fe40007ffe009 */
[----:B------:R-:W-:-:S05]  /*08c0*/  IADD3 R10, PT, PT, -R10, RZ, RZ ;  /* 0x000000ff0a0a7210 */ /* 0x000fca0007ffe1ff */
[----:B0-----:R-:W0:Y:S02]  /*08d0*/  LDC.64 R12, c[0x0][0x388] ;  /* 0x0000e200ff0c7b82 */ /* 0x001e240000000a00 */
.L_x_27:
[----:B-1-3--:R-:W3:Y:S02]  /*08e0*/  LDG.E R5, desc[UR4][R2.64] ;  /* 0x0000000402057981 */ /* 0x00aee4000c1e1900 */
[----:B---3--:R-:W-:-:S04]  /*08f0*/  IMAD.IADD R5, R5, 0x1, R8 ;  /* 0x0000000105057824 */ /* 0x008fc800078e0208 */
[----:B--2---:R-:W-:-:S06]  /*0900*/  IMAD.WIDE R6, R5, 0x4, R14 ;  /* 0x0000000405067825 */ /* 0x004fcc00078e020e */
[----:B------:R-:W2:Y:S01]  /*0910*/  LDG.E R7, desc[UR4][R6.64] ;  /* 0x0000000406077981 */ /* 0x000ea2000c1e1900 */
[C---:B0-----:R-:W-:Y:S01]  /*0920*/  IMAD.WIDE R4, R9.reuse, 0x4, R12 ;  /* 0x0000000409047825 */ /* 0x041fe200078e020c */
[----:B------:R-:W-:-:S03]  /*0930*/  IADD3 R9, PT, PT, R9, 0x1, RZ ;  /* 0x0000000109097810 */ /* 0x000fc60007ffe0ff */
[----:B------:R-:W-:Y:S02]  /*0940*/  VIADD R10, R10, 0x1 ;  /* 0x000000010a0a7836 */ /* 0x000fe40000000000 */
[----:B------:R-:W-:-:S03]  /*0950*/  VIADD R8, R8, 0x1 ;  /* 0x0000000108087836 */ /* 0x000fc60000000000 */
[----:B------:R-:W-:Y:S01]  /*0960*/  ISETP.NE.AND P0, PT, R10, RZ, PT ;  /* 0x000000ff0a00720c */ /* 0x000fe20003f05270 */
[----:B--2---:R3:W-:-:S12]  /*0970*/  STG.E desc[UR4][R4.64], R7 ;  /* 0x0000000704007986 */ /* 0x0047d8000c101904 */
[----:B------:R-:W-:Y:S05]  /*0980*/  @P0 BRA `(.L_x_27) ;  /* 0xfffffffc00d40947 */ /* 0x000fea000383ffff */
[----:B------:R-:W-:Y:S05]  /*0990*/  EXIT ;  /* 0x000000000000794d */ /* 0x000fea0003800000 */
.L_x_28:
        /* <DEDUP_REMOVED lines=14> */
.L_x_58:


//--------------------- .text._Z10BPath_stepPiS_S_S_S_S_S_ --------------------------
	.section	.text._Z10BPath_stepPiS_S_S_S_S_S_,"ax",@progbits
	.align	128
        .global         _Z10BPath_stepPiS_S_S_S_S_S_
        .type           _Z10BPath_stepPiS_S_S_S_S_S_,@function
        .size           _Z10BPath_stepPiS_S_S_S_S_S_,(.L_x_59 - _Z10BPath_stepPiS_S_S_S_S_S_)
        .other          _Z10BPath_stepPiS_S_S_S_S_S_,@"STO_CUDA_ENTRY STV_DEFAULT"
_Z10BPath_stepPiS_S_S_S_S_S_:
.text._Z10BPath_stepPiS_S_S_S_S_S_:
        /* <DEDUP_REMOVED lines=12> */
[----:B0-----:R-:W-:-:S05]  /*00c0*/  IMAD.WIDE R4, R7, 0x4, R4 ;  /* 0x0000000407047825 */ /* 0x001fca00078e0204 */
[----:B------:R-:W1:Y:S02]  /*00d0*/  LDG.E R0, desc[UR4][R4.64+0x4] ;  /* 0x0000040404007981 */ /* 0x000e64000c1e1900 */
[----:B-1----:R-:W-:-:S05]  /*00e0*/  IMAD.WIDE R2, R0, 0x4, R2 ;  /* 0x0000000400027825 */ /* 0x002fca00078e0202 */
[----:B------:R-:W2:Y:S04]  /*00f0*/  LDG.E R6, desc[UR4][R2.64+0x4] ;  /* 0x0000040402067981 */ /* 0x000ea8000c1e1900 */
[----:B------:R-:W2:Y:S01]  /*0100*/  LDG.E R15, desc[UR4][R2.64] ;  /* 0x00000004020f7981 */ /* 0x000ea2000c1e1900 */
[----:B------:R-:W-:Y:S01]  /*0110*/  BSSY.RECONVERGENT B0, `(.L_x_29) ;  /* 0x0000025000007945 */ /* 0x000fe20003800200 */
[----:B------:R-:W-:Y:S01]  /*0120*/  IMAD.MOV.U32 R7, RZ, RZ, RZ ;  /* 0x000000ffff077224 */ /* 0x000fe200078e00ff */
[----:B--2---:R-:W-:-:S13]  /*0130*/  ISETP.GT.AND P0, PT, R6, R15, PT ;  /* 0x0000000f0600720c */ /* 0x004fda0003f04270 */
[----:B------:R-:W-:Y:S05]  /*0140*/  @!P0 BRA `(.L_x_30) ;  /* 0x0000000000848947 */ /* 0x000fea0003800000 */
[----:B------:R-:W0:Y:S01]  /*0150*/  LDC.64 R4, c[0x0][0x3a0] ;  /* 0x0000e800ff047b82 */ /* 0x000e220000000a00 */
[----:B------:R-:W-:-:S07]  /*0160*/  CS2R R6, SRZ ;  /* 0x0000000000067805 */ /* 0x000fce000001ff00 */
[----:B------:R-:W1:Y:S08]  /*0170*/  LDC.64 R8, c[0x0][0x398] ;  /* 0x0000e600ff087b82 */ /* 0x000e700000000a00 */
[----:B------:R-:W2:Y:S08]  /*0180*/  LDC.64 R10, c[0x0][0x3a8] ;  /* 0x0000ea00ff0a7b82 */ /* 0x000eb00000000a00 */
[----:B------:R-:W3:Y:S02]  /*0190*/  LDC.64 R12, c[0x0][0x3b0] ;  /* 0x0000ec00ff0c7b82 */ /* 0x000ee40000000a00 */
.L_x_33:
[----:B------:R-:W-:-:S04]  /*01a0*/  IMAD.IADD R15, R6, 0x1, R15 ;  /* 0x00000001060f7824 */ /* 0x000fc800078e020f */
[----:B-1----:R-:W-:-:S05]  /*01b0*/  IMAD.WIDE R14, R15, 0x4, R8 ;  /* 0x000000040f0e7825 */ /* 0x002fca00078e0208 */
[----:B------:R-:W2:Y:S01]  /*01c0*/  LDG.E R21, desc[UR4][R14.64] ;  /* 0x000000040e157981 */ /* 0x000ea2000c1e1900 */
[----:B------:R-:W-:Y:S02]  /*01d0*/  IMAD.MOV.U32 R19, RZ, RZ, 0x1 ;  /* 0x00000001ff137424 */ /* 0x000fe400078e00ff */
[----:B--2---:R-:W-:-:S05]  /*01e0*/  IMAD.WIDE R16, R21, 0x4, R10 ;  /* 0x0000000415107825 */ /* 0x004fca00078e020a */
[----:B------:R-:W2:Y:S01]  /*01f0*/  ATOMG.E.ADD.STRONG.GPU PT, R18, desc[UR4][R16.64], R19 ;  /* 0x80000013101279a8 */ /* 0x000ea200081ef104 */
[----:B------:R-:W-:Y:S01]  /*0200*/  BSSY.RECONVERGENT B1, `(.L_x_31) ;  /* 0x000000f000017945 */ /* 0x000fe20003800200 */
[----:B--2---:R-:W-:-:S13]  /*0210*/  ISETP.NE.AND P0, PT, R18, -0x1, PT ;  /* 0xffffffff1200780c */ /* 0x004fda0003f05270 */
[----:B------:R1:W-:Y:S01]  /*0220*/  @!P0 STG.E desc[UR4][R16.64], R0 ;  /* 0x0000000010008986 */ /* 0x0003e2000c101904 */
[----:B------:R-:W-:Y:S05]  /*0230*/  @!P0 BRA `(.L_x_32) ;  /* 0x00000000002c8947 */ /* 0x000fea0003800000 */
[----:B-1----:R-:W-:Y:S02]  /*0240*/  HFMA2 R16, -RZ, RZ, 0, 0 ;  /* 0x00000000ff107431 */ /* 0x002fe400000001ff */
[----:B---3--:R-:W-:-:S04]  /*0250*/  IMAD.WIDE R14, R21, 0x4, R12 ;  /* 0x00000004150e7825 */ /* 0x008fc800078e020c */
[----:B------:R-:W-:-:S05]  /*0260*/  IMAD.MOV.U32 R17, RZ, RZ, 0x1 ;  /* 0x00000001ff117424 */ /* 0x000fca00078e00ff */
[----:B------:R-:W2:Y:S02]  /*0270*/  ATOMG.E.CAS.STRONG.GPU PT, R14, [R14], R16, R17 ;  /* 0x000000100e0e73a9 */ /* 0x000ea400001ee111 */
[----:B--2---:R-:W-:-:S13]  /*0280*/  ISETP.NE.AND P0, PT, R14, RZ, PT ;  /* 0x000000ff0e00720c */ /* 0x004fda0003f05270 */
[----:B------:R-:W-:Y:S05]  /*0290*/  @P0 BRA `(.L_x_32) ;  /* 0x0000000000140947 */ /* 0x000fea0003800000 */
[----:B------:R-:W2:Y:S02]  /*02a0*/  LDG.E R14, desc[UR4][R2.64] ;  /* 0x00000004020e7981 */ /* 0x000ea4000c1e1900 */
[C---:B--2---:R-:W-:Y:S02]  /*02b0*/  IMAD.IADD R15, R7.reuse, 0x1, R14 ;  /* 0x00000001070f7824 */ /* 0x044fe400078e020e */
[----:B------:R-:W-:Y:S02]  /*02c0*/  VIADD R7, R7, 0x1 ;  /* 0x0000000107077836 */ /* 0x000fe40000000000 */
[----:B0-----:R-:W-:-:S05]  /*02d0*/  IMAD.WIDE R14, R15, 0x4, R4 ;  /* 0x000000040f0e7825 */ /* 0x001fca00078e0204 */
[----:B------:R2:W-:Y:S02]  /*02e0*/  STG.E desc[UR4][R14.64], R21 ;  /* 0x000000150e007986 */ /* 0x0005e4000c101904 */
.L_x_32:
[----:B------:R-:W-:Y:S05]  /*02f0*/  BSYNC.RECONVERGENT B1 ;  /* 0x0000000000017941 */ /* 0x000fea0003800200 */
.L_x_31:
[----:B--2---:R-:W1:Y:S04]  /*0300*/  LDG.E R14, desc[UR4][R2.64+0x4] ;  /* 0x00000404020e7981 */ /* 0x004e68000c1e1900 */
[----:B------:R-:W1:Y:S01]  /*0310*/  LDG.E R15, desc[UR4][R2.64] ;  /* 0x00000004020f7981 */ /* 0x000e62000c1e1900 */
[----:B------:R-:W-:Y:S01]  /*0320*/  VIADD R6, R6, 0x1 ;  /* 0x0000000106067836 */ /* 0x000fe20000000000 */
[----:B-1----:R-:W-:-:S04]  /*0330*/  IADD3 R17, PT, PT, R14, -R15, RZ ;  /* 0x8000000f0e117210 */ /* 0x002fc80007ffe0ff */
[----:B------:R-:W-:-:S13]  /*0340*/  ISETP.GE.AND P0, PT, R6, R17, PT ;  /* 0x000000110600720c */ /* 0x000fda0003f06270 */
[----:B------:R-:W-:Y:S05]  /*0350*/  @!P0 BRA `(.L_x_33) ;  /* 0xfffffffc00908947 */ /* 0x000fea000383ffff */
.L_x_30:
[----:B------:R-:W-:Y:S05]  /*0360*/  BSYNC.RECONVERGENT B0 ;  /* 0x0000000000007941 */ /* 0x000fea0003800200 */
.L_x_29:
[----:B0-----:R-:W0:Y:S01]  /*0370*/  LDC.64 R4, c[0x0][0x388] ;  /* 0x0000e200ff047b82 */ /* 0x001e220000000a00 */
[----:B------:R-:W-:-:S04]  /*0380*/  VOTE.ANY R0, PT, PT ;  /* 0x0000000000007806 */ /* 0x000fc800038e0100 */
[----:B------:R-:W-:Y:S02]  /*0390*/  ISETP.EQ.U32.AND P1, PT, R0, -0x1, PT ;  /* 0xffffffff0000780c */ /* 0x000fe40003f22070 */
[----:B------:R-:W-:-:S11]  /*03a0*/  ISETP.GE.AND P0, PT, R7, 0x1, PT ;  /* 0x000000010700780c */ /* 0x000fd60003f06270 */
[----:B0-----:R0:W5:Y:S01]  /*03b0*/  @!P1 ATOMG.E.ADD.STRONG.GPU PT, R9, desc[UR4][R4.64], R7 ;  /* 0x80000007040999a8 */ /* 0x00116200081ef104 */
[----:B------:R-:W-:Y:S05]  /*03c0*/  @!P1 BRA `(.L_x_34) ;  /* 0x0000000000449947 */ /* 0x000fea0003800000 */
[----:B------:R-:W1:Y:S01]  /*03d0*/  SHFL.UP P1, R0, R7, 0x1, RZ ;  /* 0x0420000007007989 */ /* 0x000e6200000200ff */
[----:B------:R-:W-:Y:S01]  /*03e0*/  IMAD.MOV.U32 R11, RZ, RZ, R7 ;  /* 0x000000ffff0b7224 */ /* 0x000fe200078e0007 */
[----:B------:R-:W2:Y:S01]  /*03f0*/  S2R R6, SR_LANEID ;  /* 0x0000000000067919 */ /* 0x000ea20000000000 */
[----:B-1----:R-:W-:-:S05]  /*0400*/  @P1 IMAD.IADD.U32 R11, R7, 0x1, R0 ;  /* 0x00000001070b1824 */ /* 0x002fca00078e0000 */
[----:B------:R-:W1:Y:S01]  /*0410*/  SHFL.UP P1, R0, R11, 0x2, RZ ;  /* 0x044000000b007989 */ /* 0x000e6200000200ff */
[----:B--2---:R-:W-:Y:S01]  /*0420*/  ISETP.EQ.U32.AND P2, PT, R6, 0x1f, PT ;  /* 0x0000001f0600780c */ /* 0x004fe20003f42070 */
[----:B-1----:R-:W-:-:S05]  /*0430*/  @P1 IMAD.IADD.U32 R11, R11, 0x1, R0 ;  /* 0x000000010b0b1824 */ /* 0x002fca00078e0000 */
[----:B------:R-:W1:Y:S02]  /*0440*/  SHFL.UP P1, R0, R11, 0x4, RZ ;  /* 0x048000000b007989 */ /* 0x000e6400000200ff */
[----:B-1----:R-:W-:-:S05]  /*0450*/  @P1 IADD3 R11, PT, PT, R11, R0, RZ ;  /* 0x000000000b0b1210 */ /* 0x002fca0007ffe0ff */
[----:B------:R-:W1:Y:S02]  /*0460*/  SHFL.UP P1, R0, R11, 0x8, RZ ;  /* 0x050000000b007989 */ /* 0x000e6400000200ff */
[----:B-1----:R-:W-:-:S05]  /*0470*/  @P1 IMAD.IADD.U32 R11, R11, 0x1, R0 ;  /* 0x000000010b0b1824 */ /* 0x002fca00078e0000 */
[----:B------:R-:W1:Y:S02]  /*0480*/  SHFL.UP P1, R0, R11, 0x10, RZ ;  /* 0x060000000b007989 */ /* 0x000e6400000200ff */
[----:B-1----:R-:W-:-:S05]  /*0490*/  @P1 IMAD.IADD.U32 R11, R11, 0x1, R0 ;  /* 0x000000010b0b1824 */ /* 0x002fca00078e0000 */
[----:B0-----:R-:W2:Y:S04]  /*04a0*/  @P2 ATOMG.E.ADD.STRONG.GPU PT, R4, desc[UR4][R4.64], R11 ;  /* 0x8000000b040429a8 */ /* 0x001ea800081ef104 */
[----:B------:R-:W-:Y:S04]  /*04b0*/  SHFL.UP P1, R0, R11, 0x1, RZ ;  /* 0x042000000b007989 */ /* 0x000fe800000200ff */
[----:B--2--5:R-:W0:Y:S02]  /*04c0*/  SHFL.IDX PT, R9, R4, 0x1f, 0x1f ;  /* 0x03e01f0004097f89 */ /* 0x024e2400000e0000 */
[----:B0-----:R-:W-:-:S07]  /*04d0*/  @P1 IMAD.IADD.U32 R9, R9, 0x1, R0 ;  /* 0x0000000109091824 */ /* 0x001fce00078e0000 */
.L_x_34:
[----:B------:R-:W-:Y:S05]  /*04e0*/  @!P0 EXIT ;  /* 0x000000000000894d */ /* 0x000fea0003800000 */
[C---:B------:R-:W-:Y:S01]  /*04f0*/  ISETP.GE.U32.AND P1, PT, R7.reuse, 0x4, PT ;  /* 0x000000040700780c */ /* 0x040fe20003f26070 */
[----:B------:R-:W1:Y:S01]  /*0500*/  LDCU.64 UR6, c[0x0][0x3a0] ;  /* 0x00007400ff0677ac */ /* 0x000e620008000a00 */
[----:B------:R-:W-:Y:S01]  /*0510*/  LOP3.LUT R8, R7, 0x3, RZ, 0xc0, !PT ;  /* 0x0000000307087812 */ /* 0x000fe200078ec0ff */
[----:B------:R-:W-:Y:S01]  /*0520*/  BSSY.RECONVERGENT B0, `(.L_x_35) ;  /* 0x000002e000007945 */ /* 0x000fe20003800200 */
[----:B------:R-:W-:Y:S02]  /*0530*/  HFMA2 R0, -RZ, RZ, 0, 0 ;  /* 0x00000000ff007431 */ /* 0x000fe400000001ff */
[----:B------:R-:W-:-:S07]  /*0540*/  ISETP.NE.AND P0, PT, R8, RZ, PT ;  /* 0x000000ff0800720c */ /* 0x000fce0003f05270 */
[----:B------:R-:W-:Y:S06]  /*0550*/  @!P1 BRA `(.L_x_36) ;  /* 0x0000000000a89947 */ /* 0x000fec0003800000 */
[----:B------:R-:W2:Y:S01]  /*0560*/  LDC.64 R10, c[0x0][0x388] ;  /* 0x0000e200ff0a7b82 */ /* 0x000ea20000000a00 */
[----:B------:R-:W-:Y:S01]  /*0570*/  LOP3.LUT R0, R7, 0x7ffffffc, RZ, 0xc0, !PT ;  /* 0x7ffffffc07007812 */ /* 0x000fe200078ec0ff */
[----:B---3-5:R-:W-:Y:S01]  /*0580*/  VIADD R13, R9, 0x1 ;  /* 0x00000001090d7836 */ /* 0x028fe20000000000 */
[----:B------:R-:W-:Y:S01]  /*0590*/  MOV R12, RZ ;  /* 0x000000ff000c7202 */ /* 0x000fe20000000f00 */
[----:B------:R-:W-:Y:S02]  /*05a0*/  IMAD.MOV.U32 R14, RZ, RZ, RZ ;  /* 0x000000ffff0e7224 */ /* 0x000fe400078e00ff */
[----:B------:R-:W-:Y:S02]  /*05b0*/  IMAD.MOV R15, RZ, RZ, -R0 ;  /* 0x000000ffff0f7224 */ /* 0x000fe400078e0a00 */
[----:B0-----:R-:W0:Y:S01]  /*05c0*/  LDC.64 R4, c[0x0][0x3a0] ;  /* 0x0000e800ff047b82 */ /* 0x001e220000000a00 */
[----:B--2---:R-:W-:-:S05]  /*05d0*/  IADD3 R6, P1, PT, R10, 0x8, RZ ;  /* 0x000000080a067810 */ /* 0x004fca0007f3e0ff */
[----:B------:R-:W-:-:S08]  /*05e0*/  IMAD.X R7, RZ, RZ, R11, P1 ;  /* 0x000000ffff077224 */ /* 0x000fd000008e060b */
.L_x_37:
[----:B--2---:R-:W2:Y:S02]  /*05f0*/  LDG.E R11, desc[UR4][R2.64] ;  /* 0x00000004020b7981 */ /* 0x004ea4000c1e1900 */
[----:B--2---:R-:W-:-:S04]  /*0600*/  IMAD.IADD R11, R11, 0x1, R14 ;  /* 0x000000010b0b7824 */ /* 0x004fc800078e020e */
[----:B0-----:R-:W-:-:S06]  /*0610*/  IMAD.WIDE R16, R11, 0x4, R4 ;  /* 0x000000040b107825 */ /* 0x001fcc00078e0204 */
[----:B------:R-:W2:Y:S01]  /*0620*/  LDG.E R17, desc[UR4][R16.64] ;  /* 0x0000000410117981 */ /* 0x000ea2000c1e1900 */
[----:B------:R-:W-:-:S05]  /*0630*/  IMAD.WIDE R10, R13, 0x4, R6 ;  /* 0x000000040d0a7825 */ /* 0x000fca00078e0206 */
[----:B--2---:R0:W-:Y:S04]  /*0640*/  STG.E desc[UR4][R10.64+-0x8], R17 ;  /* 0xfffff8110a007986 */ /* 0x0041e8000c101904 */
[----:B------:R-:W2:Y:S02]  /*0650*/  LDG.E R19, desc[UR4][R2.64] ;  /* 0x0000000402137981 */ /* 0x000ea4000c1e1900 */
[----:B--2---:R-:W-:-:S04]  /*0660*/  IADD3 R20, P1, PT, R19, R14, RZ ;  /* 0x0000000e13147210 */ /* 0x004fc80007f3e0ff */
[----:B------:R-:W-:Y:S02]  /*0670*/  LEA.HI.X.SX32 R19, R19, R12, 0x1, P1 ;  /* 0x0000000c13137211 */ /* 0x000fe400008f0eff */
[----:B-1----:R-:W-:-:S04]  /*0680*/  LEA R18, P1, R20, UR6, 0x2 ;  /* 0x0000000614127c11 */ /* 0x002fc8000f8210ff */
        /* <DEDUP_REMOVED lines=10> */
[----:B------:R-:W3:Y:S02]  /*0730*/  LDG.E R21, desc[UR4][R2.64] ;  /* 0x0000000402157981 */ /* 0x000ee4000c1e1900 */
[----:B---3--:R-:W-:-:S04]  /*0740*/  IADD3 R20, P1, PT, R21, R14, RZ ;  /* 0x0000000e15147210 */ /* 0x008fc80007f3e0ff */
[----:B------:R-:W-:Y:S02]  /*0750*/  LEA.HI.X.SX32 R21, R21, R12, 0x1, P1 ;  /* 0x0000000c15157211 */ /* 0x000fe400008f0eff */
[----:B------:R-:W-:-:S04]  /*0760*/  LEA R18, P1, R20, UR6, 0x2 ;  /* 0x0000000614127c11 */ /* 0x000fc8000f8210ff */
[----:B-1----:R-:W-:-:S06]  /*0770*/  LEA.HI.X R19, R20, UR7, R21, 0x2, P1 ;  /* 0x0000000714137c11 */ /* 0x002fcc00088f1415 */
[----:B------:R-:W3:Y:S01]  /*0780*/  LDG.E R19, desc[UR4][R18.64+0xc] ;  /* 0x00000c0412137981 */ /* 0x000ee2000c1e1900 */
[----:B------:R-:W-:Y:S01]  /*0790*/  VIADD R15, R15, 0x4 ;  /* 0x000000040f0f7836 */ /* 0x000fe20000000000 */
[----:B------:R-:W-:Y:S02]  /*07a0*/  IADD3 R14, P2, PT, R14, 0x4, RZ ;  /* 0x000000040e0e7810 */ /* 0x000fe40007f5e0ff */
[----:B------:R-:W-:Y:S02]  /*07b0*/  IADD3 R13, PT, PT, R13, 0x4, RZ ;  /* 0x000000040d0d7810 */ /* 0x000fe40007ffe0ff */
[----:B------:R-:W-:Y:S01]  /*07c0*/  ISETP.NE.AND P1, PT, R15, RZ, PT ;  /* 0x000000ff0f00720c */ /* 0x000fe20003f25270 */
[----:B------:R-:W-:Y:S01]  /*07d0*/  IMAD.X R12, RZ, RZ, R12, P2 ;  /* 0x000000ffff0c7224 */ /* 0x000fe200010e060c */
[----:B---3--:R2:W-:Y:S11]  /*07e0*/  STG.E desc[UR4][R10.64+0x4], R19 ;  /* 0x000004130a007986 */ /* 0x0085f6000c101904 */
[----:B------:R-:W-:Y:S05]  /*07f0*/  @P1 BRA `(.L_x_37) ;  /* 0xfffffffc007c1947 */ /* 0x000fea000383ffff */
.L_x_36:
[----:B-1----:R-:W-:Y:S05]  /*0800*/  BSYNC.RECONVERGENT B0 ;  /* 0x0000000000007941 */ /* 0x002fea0003800200 */
.L_x_35:
[----:B------:R-:W-:Y:S05]  /*0810*/  @!P0 EXIT ;  /* 0x000000000000894d */ /* 0x000fea0003800000 */
[----:B---3--:R-:W1:Y:S01]  /*0820*/  LDC.64 R12, c[0x0][0x3a0] ;  /* 0x0000e800ff0c7b82 */ /* 0x008e620000000a00 */
[----:B-----5:R-:W-:Y:S01]  /*0830*/  IADD3 R9, PT, PT, R0, 0x1, R9 ;  /* 0x0000000100097810 */ /* 0x020fe20007ffe009 */
[----:B------:R-:W-:-:S06]  /*0840*/  IMAD.MOV R8, RZ, RZ, -R8 ;  /* 0x000000ffff087224 */ /* 0x000fcc00078e0a08 */
[----:B--2---:R-:W2:Y:S02]  /*0850*/  LDC.64 R10, c[0x0][0x388] ;  /* 0x0000e200ff0a7b82 */ /* 0x004ea40000000a00 */
.L_x_38:
[----:B0--3--:R-:W3:Y:S02]  /*0860*/  LDG.E R5, desc[UR4][R2.64] ;  /* 0x0000000402057981 */ /* 0x009ee4000c1e1900 */
[----:B---3--:R-:W-:-:S04]  /*0870*/  IMAD.IADD R5, R5, 0x1, R0 ;  /* 0x0000000105057824 */ /* 0x008fc800078e0200 */
[----:B-1----:R-:W-:-:S06]  /*0880*/  IMAD.WIDE R6, R5, 0x4, R12 ;  /* 0x0000000405067825 */ /* 0x002fcc00078e020c */
[----:B------:R-:W3:Y:S01]  /*0890*/  LDG.E R7, desc[UR4][R6.64] ;  /* 0x0000000406077981 */ /* 0x000ee2000c1e1900 */
[----:B--2---:R-:W-:Y:S01]  /*08a0*/  IMAD.WIDE R4, R9, 0x4, R10 ;  /* 0x0000000409047825 */ /* 0x004fe200078e020a */
[----:B------:R-:W-:-:S03]  /*08b0*/  IADD3 R8, PT, PT, R8, 0x1, RZ ;  /* 0x0000000108087810 */ /* 0x000fc60007ffe0ff */
[----:B------:R-:W-:Y:S01]  /*08c0*/  VIADD R9, R9, 0x1 ;  /* 0x0000000109097836 */ /* 0x000fe20000000000 */
[----:B------:R-:W-:Y:S01]  /*08d0*/  ISETP.NE.AND P0, PT, R8, RZ, PT ;  /* 0x000000ff0800720c */ /* 0x000fe20003f05270 */
[----:B------:R-:W-:Y:S01]  /*08e0*/  VIADD R0, R0, 0x1 ;  /* 0x0000000100007836 */ /* 0x000fe20000000000 */
[----:B---3--:R3:W-:Y:S11]  /*08f0*/  STG.E desc[UR4][R4.64], R7 ;  /* 0x0000000704007986 */ /* 0x0087f6000c101904 */
[----:B------:R-:W-:Y:S05]  /*0900*/  @P0 BRA `(.L_x_38) ;  /* 0xfffffffc00d40947 */ /* 0x000fea000383ffff */
[----:B------:R-:W-:Y:S05]  /*0910*/  EXIT ;  /* 0x000000000000794d */ /* 0x000fea0003800000 */
.L_x_39:
        /* <DEDUP_REMOVED lines=14> */
.L_x_59:


//--------------------- .text._Z8init_negiPiS_    --------------------------
	.section	.text._Z8init_negiPiS_,"ax",@progbits
	.align	128
        .global         _Z8init_negiPiS_
        .type           _Z8init_negiPiS_,@function
        .size           _Z8init_negiPiS_,(.L_x_60 - _Z8init_negiPiS_)
        .other          _Z8init_negiPiS_,@"STO_CUDA_ENTRY STV_DEFAULT"
_Z8init_negiPiS_:
.text._Z8init_negiPiS_:
        /* <DEDUP_REMOVED lines=10> */
[----:B------:R-:W2:Y:S01]  /*00a0*/  LDC.64 R4, c[0x0][0x388] ;  /* 0x0000e200ff047b82 */ /* 0x000ea20000000a00 */
[----:B0-----:R-:W-:-:S06]  /*00b0*/  IMAD.WIDE R2, R7, 0x4, R2 ;  /* 0x0000000407027825 */ /* 0x001fcc00078e0202 */
[----:B-1----:R-:W3:Y:S01]  /*00c0*/  LDG.E R2, desc[UR4][R2.64] ;  /* 0x0000000402027981 */ /* 0x002ee2000c1e1900 */
[----:B--2---:R-:W-:Y:S01]  /*00d0*/  IMAD.WIDE R4, R7, 0x4, R4 ;  /* 0x0000000407047825 */ /* 0x004fe200078e0204 */
[----:B---3--:R-:W-:-:S05]  /*00e0*/  IADD3 R7, PT, PT, -R2, RZ, RZ ;  /* 0x000000ff02077210 */ /* 0x008fca0007ffe1ff */
[----:B------:R-:W-:Y:S01]  /*00f0*/  STG.E desc[UR4][R4.64], R7 ;  /* 0x0000000704007986 */ /* 0x000fe2000c101904 */
[----:B------:R-:W-:Y:S05]  /*0100*/  EXIT ;  /* 0x000000000000794d */ /* 0x000fea0003800000 */
.L_x_40:
        /* <DEDUP_REMOVED lines=15> */
.L_x_60:


//--------------------- .text._Z8BFS_stepPiS_S_S_S_S_ --------------------------
	.section	.text._Z8BFS_stepPiS_S_S_S_S_,"ax",@progbits
	.align	128
        .global         _Z8BFS_stepPiS_S_S_S_S_
        .type           _Z8BFS_stepPiS_S_S_S_S_,@function
        .size           _Z8BFS_stepPiS_S_S_S_S_,(.L_x_61 - _Z8BFS_stepPiS_S_S_S_S_)
        .other          _Z8BFS_stepPiS_S_S_S_S_,@"STO_CUDA_ENTRY STV_DEFAULT"
_Z8BFS_stepPiS_S_S_S_S_:
.text._Z8BFS_stepPiS_S_S_S_S_:
        /* <DEDUP_REMOVED lines=12> */
[----:B0-----:R-:W-:-:S06]  /*00c0*/  IMAD.WIDE R6, R5, 0x4, R6 ;  /* 0x0000000405067825 */ /* 0x001fcc00078e0206 */
[----:B------:R-:W1:Y:S02]  /*00d0*/  LDG.E R7, desc[UR4][R6.64+0x4] ;  /* 0x0000040406077981 */ /* 0x000e64000c1e1900 */
[----:B-1----:R-:W-:-:S05]  /*00e0*/  IMAD.WIDE R2, R7, 0x4, R2 ;  /* 0x0000000407027825 */ /* 0x002fca00078e0202 */
[----:B------:R-:W2:Y:S04]  /*00f0*/  LDG.E R0, desc[UR4][R2.64+0x4] ;  /* 0x0000040402007981 */ /* 0x000ea8000c1e1900 */
[----:B------:R-:W2:Y:S01]  /*0100*/  LDG.E R15, desc[UR4][R2.64] ;  /* 0x00000004020f7981 */ /* 0x000ea2000c1e1900 */
[----:B------:R-:W0:Y:S01]  /*0110*/  LDC.64 R4, c[0x0][0x388] ;  /* 0x0000e200ff047b82 */ /* 0x000e220000000a00 */
[----:B------:R-:W-:Y:S01]  /*0120*/  BSSY.RECONVERGENT B0, `(.L_x_41) ;  /* 0x000001b000007945 */ /* 0x000fe20003800200 */
[----:B------:R-:W-:Y:S01]  /*0130*/  IMAD.MOV.U32 R11, RZ, RZ, RZ ;  /* 0x000000ffff0b7224 */ /* 0x000fe200078e00ff */
[----:B--2---:R-:W-:-:S13]  /*0140*/  ISETP.GT.AND P0, PT, R0, R15, PT ;  /* 0x0000000f0000720c */ /* 0x004fda0003f04270 */
[----:B0-----:R-:W-:Y:S05]  /*0150*/  @!P0 BRA `(.L_x_42) ;  /* 0x00000000005c8947 */ /* 0x001fea0003800000 */
[----:B------:R-:W0:Y:S01]  /*0160*/  LDC.64 R8, c[0x0][0x398] ;  /* 0x0000e600ff087b82 */ /* 0x000e220000000a00 */
[----:B------:R-:W-:Y:S02]  /*0170*/  IMAD.MOV.U32 R0, RZ, RZ, RZ ;  /* 0x000000ffff007224 */ /* 0x000fe400078e00ff */
[----:B------:R-:W-:-:S05]  /*0180*/  IMAD.MOV.U32 R11, RZ, RZ, RZ ;  /* 0x000000ffff0b7224 */ /* 0x000fca00078e00ff */
[----:B------:R-:W1:Y:S02]  /*0190*/  LDC.64 R12, c[0x0][0x3a8] ;  /* 0x0000ea00ff0c7b82 */ /* 0x000e640000000a00 */
.L_x_43:
[----:B------:R-:W-:-:S04]  /*01a0*/  IMAD.IADD R15, R0, 0x1, R15 ;  /* 0x00000001000f7824 */ /* 0x000fc800078e020f */
[----:B0-----:R-:W-:-:S05]  /*01b0*/  IMAD.WIDE R14, R15, 0x4, R8 ;  /* 0x000000040f0e7825 */ /* 0x001fca00078e0208 */
[----:B------:R-:W1:Y:S01]  /*01c0*/  LDG.E R23, desc[UR4][R14.64] ;  /* 0x000000040e177981 */ /* 0x000e62000c1e1900 */
[----:B------:R-:W-:Y:S01]  /*01d0*/  MOV R6, 0xffffffff ;  /* 0xffffffff00067802 */ /* 0x000fe20000000f00 */
[----:B-1----:R-:W-:-:S05]  /*01e0*/  IMAD.WIDE R16, R23, 0x4, R12 ;  /* 0x0000000417107825 */ /* 0x002fca00078e020c */
[----:B------:R-:W2:Y:S02]  /*01f0*/  ATOMG.E.CAS.STRONG.GPU PT, R6, [R16], R6, R7 ;  /* 0x00000006100673a9 */ /* 0x000ea400001ee107 */
[----:B--2---:R-:W-:-:S13]  /*0200*/  ISETP.NE.AND P0, PT, R6, -0x1, PT ;  /* 0xffffffff0600780c */ /* 0x004fda0003f05270 */
[----:B------:R-:W2:Y:S01]  /*0210*/  @!P0 LDG.E R10, desc[UR4][R2.64] ;  /* 0x00000004020a8981 */ /* 0x000ea2000c1e1900 */
[----:B------:R-:W0:Y:S01]  /*0220*/  @!P0 LDC.64 R18, c[0x0][0x3a0] ;  /* 0x0000e800ff128b82 */ /* 0x000e220000000a00 */
[----:B--2---:R-:W-:-:S04]  /*0230*/  @!P0 IMAD.IADD R21, R11, 0x1, R10 ;  /* 0x000000010b158824 */ /* 0x004fc800078e020a */
[----:B0-----:R-:W-:-:S05]  /*0240*/  @!P0 IMAD.WIDE R18, R21, 0x4, R18 ;  /* 0x0000000415128825 */ /* 0x001fca00078e0212 */
[----:B------:R2:W-:Y:S04]  /*0250*/  @!P0 STG.E desc[UR4][R18.64], R23 ;  /* 0x0000001712008986 */ /* 0x0005e8000c101904 */
[----:B------:R-:W3:Y:S04]  /*0260*/  LDG.E R10, desc[UR4][R2.64+0x4] ;  /* 0x00000404020a7981 */ /* 0x000ee8000c1e1900 */
[----:B------:R-:W3:Y:S01]  /*0270*/  LDG.E R15, desc[UR4][R2.64] ;  /* 0x00000004020f7981 */ /* 0x000ee2000c1e1900 */
[----:B------:R-:W-:Y:S01]  /*0280*/  VIADD R0, R0, 0x1 ;  /* 0x0000000100007836 */ /* 0x000fe20000000000 */
[----:B------:R-:W-:Y:S01]  /*0290*/  @!P0 IADD3 R11, PT, PT, R11, 0x1, RZ ;  /* 0x000000010b0b8810 */ /* 0x000fe20007ffe0ff */
[----:B---3--:R-:W-:-:S05]  /*02a0*/  IMAD.IADD R21, R10, 0x1, -R15 ;  /* 0x000000010a157824 */ /* 0x008fca00078e0a0f */
[----:B------:R-:W-:-:S13]  /*02b0*/  ISETP.GE.AND P1, PT, R0, R21, PT ;  /* 0x000000150000720c */ /* 0x000fda0003f26270 */
[----:B--2---:R-:W-:Y:S05]  /*02c0*/  @!P1 BRA `(.L_x_43) ;  /* 0xfffffffc00b49947 */ /* 0x004fea000383ffff */
.L_x_42:
[----:B------:R-:W-:Y:S05]  /*02d0*/  BSYNC.RECONVERGENT B0 ;  /* 0x0000000000007941 */ /* 0x000fea0003800200 */
.L_x_41:
[----:B------:R-:W-:-:S04]  /*02e0*/  VOTE.ANY R0, PT, PT ;  /* 0x0000000000007806 */ /* 0x000fc800038e0100 */
[----:B------:R-:W-:-:S13]  /*02f0*/  ISETP.EQ.U32.AND P0, PT, R0, -0x1, PT ;  /* 0xffffffff0000780c */ /* 0x000fda0003f02070 */
[----:B------:R0:W5:Y:S01]  /*0300*/  @!P0 ATOMG.E.ADD.STRONG.GPU PT, R9, desc[UR4][R4.64], R11 ;  /* 0x8000000b040989a8 */ /* 0x00016200081ef104 */
        /* <DEDUP_REMOVED lines=18> */
.L_x_44:
[----:B------:R-:W-:-:S13]  /*0430*/  ISETP.GE.AND P0, PT, R11, 0x1, PT ;  /* 0x000000010b00780c */ /* 0x000fda0003f06270 */
        /* <DEDUP_REMOVED lines=10> */
[----:B-----5:R-:W-:Y:S01]  /*04e0*/  VIADD R13, R9, 0x1 ;  /* 0x00000001090d7836 */ /* 0x020fe20000000000 */
[----:B------:R-:W-:Y:S01]  /*04f0*/  MOV R12, RZ ;  /* 0x000000ff000c7202 */ /* 0x000fe20000000f00 */
[----:B------:R-:W-:Y:S02]  /*0500*/  IMAD.MOV.U32 R14, RZ, RZ, RZ ;  /* 0x000000ffff0e7224 */ /* 0x000fe400078e00ff */
[----:B------:R-:W-:Y:S02]  /*0510*/  IMAD.MOV R15, RZ, RZ, -R0 ;  /* 0x000000ffff0f7224 */ /* 0x000fe400078e0a00 */
[----:B0-----:R-:W0:Y:S01]  /*0520*/  LDC.64 R4, c[0x0][0x3a0] ;  /* 0x0000e800ff047b82 */ /* 0x001e220000000a00 */
[----:B--2---:R-:W-:-:S05]  /*0530*/  IADD3 R6, P1, PT, R6, 0x8, RZ ;  /* 0x0000000806067810 */ /* 0x004fca0007f3e0ff */
[----:B------:R-:W-:-:S08]  /*0540*/  IMAD.X R7, RZ, RZ, R7, P1 ;  /* 0x000000ffff077224 */ /* 0x000fd000008e0607 */
.L_x_47:
        /* <DEDUP_REMOVED lines=33> */
.L_x_46:
[----:B-1----:R-:W-:Y:S05]  /*0760*/  BSYNC.RECONVERGENT B0 ;  /* 0x0000000000007941 */ /* 0x002fea0003800200 */
.L_x_45:
[----:B------:R-:W-:Y:S05]  /*0770*/  @!P0 EXIT ;  /* 0x000000000000894d */ /* 0x000fea0003800000 */
[----:B------:R-:W1:Y:S01]  /*0780*/  LDC.64 R12, c[0x0][0x3a0] ;  /* 0x0000e800ff0c7b82 */ /* 0x000e620000000a00 */
[----:B-----5:R-:W-:Y:S01]  /*0790*/  IADD3 R9, PT, PT, R0, 0x1, R9 ;  /* 0x0000000100097810 */ /* 0x020fe20007ffe009 */
[----:B------:R-:W-:-:S06]  /*07a0*/  IMAD.MOV R8, RZ, RZ, -R8 ;  /* 0x000000ffff087224 */ /* 0x000fcc00078e0a08 */
[----:B0-2---:R-:W0:Y:S02]  /*07b0*/  LDC.64 R10, c[0x0][0x388] ;  /* 0x0000e200ff0a7b82 */ /* 0x005e240000000a00 */
.L_x_48:
[----:B--2---:R-:W2:Y:S02]  /*07c0*/  LDG.E R5, desc[UR4][R2.64] ;  /* 0x0000000402057981 */ /* 0x004ea4000c1e1900 */
[----:B--2---:R-:W-:-:S04]  /*07d0*/  IMAD.IADD R5, R5, 0x1, R0 ;  /* 0x0000000105057824 */ /* 0x004fc800078e0200 */
[----:B-1----:R-:W-:-:S06]  /*07e0*/  IMAD.WIDE R6, R5, 0x4, R12 ;  /* 0x0000000405067825 */ /* 0x002fcc00078e020c */
[----:B------:R-:W2:Y:S01]  /*07f0*/  LDG.E R7, desc[UR4][R6.64] ;  /* 0x0000000406077981 */ /* 0x000ea2000c1e1900 */
[----:B0-----:R-:W-:Y:S01]  /*0800*/  IMAD.WIDE R4, R9, 0x4, R10 ;  /* 0x0000000409047825 */ /* 0x001fe200078e020a */
[----:B------:R-:W-:-:S03]  /*0810*/  IADD3 R8, PT, PT, R8, 0x1, RZ ;  /* 0x0000000108087810 */ /* 0x000fc60007ffe0ff */
[----:B------:R-:W-:Y:S01]  /*0820*/  VIADD R9, R9, 0x1 ;  /* 0x0000000109097836 */ /* 0x000fe20000000000 */
[----:B------:R-:W-:Y:S01]  /*0830*/  ISETP.NE.AND P0, PT, R8, RZ, PT ;  /* 0x000000ff0800720c */ /* 0x000fe20003f05270 */
[----:B------:R-:W-:Y:S01]  /*0840*/  VIADD R0, R0, 0x1 ;  /* 0x0000000100007836 */ /* 0x000fe20000000000 */
[----:B--2---:R2:W-:Y:S11]  /*0850*/  STG.E desc[UR4][R4.64], R7 ;  /* 0x0000000704007986 */ /* 0x0045f6000c101904 */
[----:B------:R-:W-:Y:S05]  /*0860*/  @P0 BRA `(.L_x_48) ;  /* 0xfffffffc00d40947 */ /* 0x000fea000383ffff */
[----:B------:R-:W-:Y:S05]  /*0870*/  EXIT ;  /* 0x000000000000794d */ /* 0x000fea0003800000 */
.L_x_49:
        /* <DEDUP_REMOVED lines=16> */
.L_x_61:


//--------------------- .text._Z7set_valPiii      --------------------------
	.section	.text._Z7set_valPiii,"ax",@progbits
	.align	128
        .global         _Z7set_valPiii
        .type           _Z7set_valPiii,@function
        .size           _Z7set_valPiii,(.L_x_62 - _Z7set_valPiii)
        .other          _Z7set_valPiii,@"STO_CUDA_ENTRY STV_DEFAULT"
_Z7set_valPiii:
.text._Z7set_valPiii:
[----:B------:R-:W-:Y:S08]  /*0000*/  LDC R1, c[0x0][0x37c] ;  /* 0x0000df00ff017b82 */ /* 0x000ff00000000800 */
[----:B------:R-:W0:Y:S01]  /*0010*/  LDC.64 R2, c[0x0][0x380] ;  /* 0x0000e000ff027b82 */ /* 0x000e220000000a00 */
[----:B------:R-:W1:Y:S07]  /*0020*/  LDCU.64 UR4, c[0x0][0x358] ;  /* 0x00006b00ff0477ac */ /* 0x000e6e0008000a00 */
[----:B------:R-:W0:Y:S02]  /*0030*/  LDC.64 R4, c[0x0][0x388] ;  /* 0x0000e200ff047b82 */ /* 0x000e240000000a00 */
[----:B0-----:R-:W-:-:S05]  /*0040*/  IMAD.WIDE R2, R4, 0x4, R2 ;  /* 0x0000000404027825 */ /* 0x001fca00078e0202 */
[----:B-1----:R-:W-:Y:S01]  /*0050*/  STG.E desc[UR4][R2.64], R5 ;  /* 0x0000000502007986 */ /* 0x002fe2000c101904 */
[----:B------:R-:W-:Y:S05]  /*0060*/  EXIT ;  /* 0x000000000000794d */ /* 0x000fea0003800000 */
.L_x_50:
        /* <DEDUP_REMOVED lines=9> */
.L_x_62:


//--------------------- .text._Z4initiPii         --------------------------
	.section	.text._Z4initiPii,"ax",@progbits
	.align	128
        .global         _Z4initiPii
        .type           _Z4initiPii,@function
        .size           _Z4initiPii,(.L_x_63 - _Z4initiPii)
        .other          _Z4initiPii,@"STO_CUDA_ENTRY STV_DEFAULT"
_Z4initiPii:
.text._Z4initiPii:
        /* <DEDUP_REMOVED lines=14> */
.L_x_51:
        /* <DEDUP_REMOVED lines=10> */
.L_x_63:


//--------------------- .text._Z7uselessv         --------------------------
	.section	.text._Z7uselessv,"ax",@progbits
	.align	128
        .global         _Z7uselessv
        .type           _Z7uselessv,@function
        .size           _Z7uselessv,(.L_x_64 - _Z7uselessv)
        .other          _Z7uselessv,@"STO_CUDA_ENTRY STV_DEFAULT"
_Z7uselessv:
.text._Z7uselessv:
[----:B------:R-:W-:Y:S01]  /*0000*/  LDC R1, c[0x0][0x37c] ;  /* 0x0000df00ff017b82 */ /* 0x000fe20000000800 */
[----:B------:R-:W-:Y:S05]  /*0010*/  EXIT ;  /* 0x000000000000794d */ /* 0x000fea0003800000 */
.L_x_52:
        /* <DEDUP_REMOVED lines=14> */
.L_x_64:


//--------------------- .nv.shared.reserved.0     --------------------------
	.section	.nv.shared.reserved.0,"aw",@nobits
	.weak		__nv_reservedSMEM_offset_0_alias
	.size		__nv_reservedSMEM_offset_0_alias, 0, 64
	.other		__nv_reservedSMEM_offset_0_alias,@"STO_CUDA_RESERVED_SHARED STV_DEFAULT"
__nv_reservedSMEM_offset_0_alias:
	.zero		0
	.zero		64


//--------------------- .nv.constant0._Z13PageRank_normiPfff --------------------------
	.section	.nv.constant0._Z13PageRank_normiPfff,"a",@progbits
	.sectionflags	@""
	.align	4
.nv.constant0._Z13PageRank_normiPfff:
	.zero		920


//--------------------- .nv.constant0._Z13PageRank_stepPiS_S_PfS0_ --------------------------
	.section	.nv.constant0._Z13PageRank_stepPiS_S_PfS0_,"a",@progbits
	.sectionflags	@""
	.align	4
.nv.constant0._Z13PageRank_stepPiS_S_PfS0_:
	.zero		936


//--------------------- .nv.constant0._Z10init_floatiPff --------------------------
	.section	.nv.constant0._Z10init_floatiPff,"a",@progbits
	.sectionflags	@""
	.align	4
.nv.constant0._Z10init_floatiPff:
	.zero		916


//--------------------- .nv.constant0._Z10init_indexiPi --------------------------
	.section	.nv.constant0._Z10init_indexiPi,"a",@progbits
	.sectionflags	@""
	.align	4
.nv.constant0._Z10init_indexiPi:
	.zero		912


//--------------------- .nv.constant0._Z9SSSP_stepPiS_S_S_S_S_S_S_S_ --------------------------
	.section	.nv.constant0._Z9SSSP_stepPiS_S_S_S_S_S_S_S_,"a",@progbits
	.sectionflags	@""
	.align	4
.nv.constant0._Z9SSSP_stepPiS_S_S_S_S_S_S_S_:
	.zero		968


//--------------------- .nv.constant0._Z10BPath_stepPiS_S_S_S_S_S_ --------------------------
	.section	.nv.constant0._Z10BPath_stepPiS_S_S_S_S_S_,"a",@progbits
	.sectionflags	@""
	.align	4
.nv.constant0._Z10BPath_stepPiS_S_S_S_S_S_:
	.zero		952


//--------------------- .nv.constant0._Z8init_negiPiS_ --------------------------
	.section	.nv.constant0._Z8init_negiPiS_,"a",@progbits
	.sectionflags	@""
	.align	4
.nv.constant0._Z8init_negiPiS_:
	.zero		920


//--------------------- .nv.constant0._Z8BFS_stepPiS_S_S_S_S_ --------------------------
	.section	.nv.constant0._Z8BFS_stepPiS_S_S_S_S_,"a",@progbits
	.sectionflags	@""
	.align	4
.nv.constant0._Z8BFS_stepPiS_S_S_S_S_:
	.zero		944


//--------------------- .nv.constant0._Z7set_valPiii --------------------------
	.section	.nv.constant0._Z7set_valPiii,"a",@progbits
	.sectionflags	@""
	.align	4
.nv.constant0._Z7set_valPiii:
	.zero		912


//--------------------- .nv.constant0._Z4initiPii --------------------------
	.section	.nv.constant0._Z4initiPii,"a",@progbits
	.sectionflags	@""
	.align	4
.nv.constant0._Z4initiPii:
	.zero		916


//--------------------- .nv.constant0._Z7uselessv --------------------------
	.section	.nv.constant0._Z7uselessv,"a",@progbits
	.sectionflags	@""
	.align	4
.nv.constant0._Z7uselessv:
	.zero		896


//--------------------- SYMBOLS --------------------------

	.type		.nv.reservedSmem.offset0,@object
	.size		.nv.reservedSmem.offset0,0x4
